//
// Generated by NVIDIA NVVM Compiler
//
// Compiler Build ID: CL-36424714
// Cuda compilation tools, release 13.0, V13.0.88
// Based on NVVM 20.0.0
//

.version 9.0
.target sm_100
.address_size 64

	// .globl	_Z15ldmatrix_kernelv
.extern .func  (.param .b32 func_retval0) vprintf
(
	.param .b64 vprintf_param_0,
	.param .b64 vprintf_param_1
)
;
// _ZZ15ldmatrix_kernelvE6smem_a has been demoted
// _ZZ15ldmatrix_kernelvE6smem_b has been demoted
.global .align 1 .b8 $str[6] = {37, 48, 51, 100, 32};
.global .align 1 .b8 $str$1[3] = {124, 32};
.global .align 1 .b8 $str$2[2] = {10};
.global .align 1 .b8 $str$3[67] = {45, 45, 45, 45, 45, 45, 45, 45, 45, 45, 45, 45, 45, 45, 45, 45, 45, 45, 45, 45, 45, 45, 45, 45, 45, 45, 45, 45, 45, 45, 45, 45, 45, 45, 45, 45, 45, 45, 45, 45, 45, 45, 45, 45, 45, 45, 45, 45, 45, 45, 45, 45, 45, 45, 45, 45, 45, 45, 45, 45, 45, 45, 45, 45, 45, 10};
.global .align 1 .b8 $str$4[25] = {83, 104, 97, 114, 101, 100, 32, 109, 101, 109, 111, 114, 121, 32, 109, 97, 116, 114, 105, 120, 32, 65, 58, 10};
.global .align 1 .b8 $str$5[60] = {84, 104, 114, 101, 97, 100, 32, 37, 50, 100, 32, 108, 111, 97, 100, 101, 100, 58, 32, 37, 48, 51, 100, 32, 37, 48, 51, 100, 32, 37, 48, 51, 100, 32, 37, 48, 51, 100, 32, 37, 48, 51, 100, 32, 37, 48, 51, 100, 32, 37, 48, 51, 100, 32, 37, 48, 51, 100, 10};
.global .align 1 .b8 $str$6[25] = {83, 104, 97, 114, 101, 100, 32, 109, 101, 109, 111, 114, 121, 32, 109, 97, 116, 114, 105, 120, 32, 66, 58, 10};

.visible .entry _Z15ldmatrix_kernelv()
{
	.local .align 8 .b8 	__local_depot0[48];
	.reg .b64 	%SP;
	.reg .b64 	%SPL;
	.reg .pred 	%p<56>;
	.reg .b16 	%rs<13>;
	.reg .b32 	%r<275>;
	.reg .b64 	%rd<131>;
	// demoted variable
	.shared .align 2 .b8 _ZZ15ldmatrix_kernelvE6smem_a[512];
	// demoted variable
	.shared .align 2 .b8 _ZZ15ldmatrix_kernelvE6smem_b[512];
	mov.u64 	%SPL, __local_depot0;
	cvta.local.u64 	%SP, %SPL;
	add.u64 	%rd1, %SPL, 8;
	mov.u32 	%r1, %tid.x;
	setp.gt.u32 	%p1, %r1, 255;
	and.b32  	%r2, %r1, 15;
	@%p1 bra 	$L__BB0_3;
	cvt.u16.u32 	%rs12, %r1;
	shl.b32 	%r25, %r1, 1;
	and.b32  	%r26, %r25, 2016;
	shl.b32 	%r27, %r2, 1;
	or.b32  	%r28, %r26, %r27;
	mov.u32 	%r29, _ZZ15ldmatrix_kernelvE6smem_a;
	add.s32 	%r271, %r29, %r28;
	mov.u32 	%r272, %r1;
$L__BB0_2:
	st.shared.u16 	[%r271], %rs12;
	add.s32 	%r6, %r272, 32;
	add.s16 	%rs12, %rs12, 32;
	add.s32 	%r271, %r271, 64;
	setp.lt.u32 	%p2, %r272, 224;
	mov.u32 	%r272, %r6;
	@%p2 bra 	$L__BB0_2;
$L__BB0_3:
	bar.sync 	0;
	setp.ne.s32 	%p3, %r1, 0;
	@%p3 bra 	$L__BB0_9;
	add.u64 	%rd5, %SP, 0;
	add.u64 	%rd2, %SPL, 0;
	mov.u64 	%rd6, $str$4;
	cvta.global.u64 	%rd7, %rd6;
	{ // callseq 0, 0
	.param .b64 param0;
	st.param.b64 	[param0], %rd7;
	.param .b64 param1;
	st.param.b64 	[param1], 0;
	.param .b32 retval0;
	call.uni (retval0), 
	vprintf, 
	(
	param0, 
	param1
	);
	ld.param.b32 	%r31, [retval0];
	} // callseq 0
	mov.b32 	%r273, 0;
	mov.u32 	%r34, _ZZ15ldmatrix_kernelvE6smem_a;
	mov.u64 	%rd8, $str;
	mov.u64 	%rd11, $str$1;
	mov.u64 	%rd13, $str$2;
	mov.u64 	%rd15, $str$3;
$L__BB0_5:
	shl.b32 	%r33, %r273, 5;
	add.s32 	%r35, %r34, %r33;
	ld.shared.s16 	%r36, [%r35];
	st.local.u32 	[%rd2], %r36;
	cvta.global.u64 	%rd9, %rd8;
	{ // callseq 1, 0
	.param .b64 param0;
	st.param.b64 	[param0], %rd9;
	.param .b64 param1;
	st.param.b64 	[param1], %rd5;
	.param .b32 retval0;
	call.uni (retval0), 
	vprintf, 
	(
	param0, 
	param1
	);
	ld.param.b32 	%r37, [retval0];
	} // callseq 1
	ld.shared.s16 	%r39, [%r35+2];
	st.local.u32 	[%rd2], %r39;
	{ // callseq 2, 0
	.param .b64 param0;
	st.param.b64 	[param0], %rd9;
	.param .b64 param1;
	st.param.b64 	[param1], %rd5;
	.param .b32 retval0;
	call.uni (retval0), 
	vprintf, 
	(
	param0, 
	param1
	);
	ld.param.b32 	%r40, [retval0];
	} // callseq 2
	ld.shared.s16 	%r42, [%r35+4];
	st.local.u32 	[%rd2], %r42;
	{ // callseq 3, 0
	.param .b64 param0;
	st.param.b64 	[param0], %rd9;
	.param .b64 param1;
	st.param.b64 	[param1], %rd5;
	.param .b32 retval0;
	call.uni (retval0), 
	vprintf, 
	(
	param0, 
	param1
	);
	ld.param.b32 	%r43, [retval0];
	} // callseq 3
	ld.shared.s16 	%r45, [%r35+6];
	st.local.u32 	[%rd2], %r45;
	{ // callseq 4, 0
	.param .b64 param0;
	st.param.b64 	[param0], %rd9;
	.param .b64 param1;
	st.param.b64 	[param1], %rd5;
	.param .b32 retval0;
	call.uni (retval0), 
	vprintf, 
	(
	param0, 
	param1
	);
	ld.param.b32 	%r46, [retval0];
	} // callseq 4
	ld.shared.s16 	%r48, [%r35+8];
	st.local.u32 	[%rd2], %r48;
	{ // callseq 5, 0
	.param .b64 param0;
	st.param.b64 	[param0], %rd9;
	.param .b64 param1;
	st.param.b64 	[param1], %rd5;
	.param .b32 retval0;
	call.uni (retval0), 
	vprintf, 
	(
	param0, 
	param1
	);
	ld.param.b32 	%r49, [retval0];
	} // callseq 5
	ld.shared.s16 	%r51, [%r35+10];
	st.local.u32 	[%rd2], %r51;
	{ // callseq 6, 0
	.param .b64 param0;
	st.param.b64 	[param0], %rd9;
	.param .b64 param1;
	st.param.b64 	[param1], %rd5;
	.param .b32 retval0;
	call.uni (retval0), 
	vprintf, 
	(
	param0, 
	param1
	);
	ld.param.b32 	%r52, [retval0];
	} // callseq 6
	ld.shared.s16 	%r54, [%r35+12];
	st.local.u32 	[%rd2], %r54;
	{ // callseq 7, 0
	.param .b64 param0;
	st.param.b64 	[param0], %rd9;
	.param .b64 param1;
	st.param.b64 	[param1], %rd5;
	.param .b32 retval0;
	call.uni (retval0), 
	vprintf, 
	(
	param0, 
	param1
	);
	ld.param.b32 	%r55, [retval0];
	} // callseq 7
	ld.shared.s16 	%r57, [%r35+14];
	st.local.u32 	[%rd2], %r57;
	{ // callseq 8, 0
	.param .b64 param0;
	st.param.b64 	[param0], %rd9;
	.param .b64 param1;
	st.param.b64 	[param1], %rd5;
	.param .b32 retval0;
	call.uni (retval0), 
	vprintf, 
	(
	param0, 
	param1
	);
	ld.param.b32 	%r58, [retval0];
	} // callseq 8
	cvta.global.u64 	%rd12, %rd11;
	{ // callseq 9, 0
	.param .b64 param0;
	st.param.b64 	[param0], %rd12;
	.param .b64 param1;
	st.param.b64 	[param1], 0;
	.param .b32 retval0;
	call.uni (retval0), 
	vprintf, 
	(
	param0, 
	param1
	);
	ld.param.b32 	%r60, [retval0];
	} // callseq 9
	ld.shared.s16 	%r62, [%r35+16];
	st.local.u32 	[%rd2], %r62;
	{ // callseq 10, 0
	.param .b64 param0;
	st.param.b64 	[param0], %rd9;
	.param .b64 param1;
	st.param.b64 	[param1], %rd5;
	.param .b32 retval0;
	call.uni (retval0), 
	vprintf, 
	(
	param0, 
	param1
	);
	ld.param.b32 	%r63, [retval0];
	} // callseq 10
	ld.shared.s16 	%r65, [%r35+18];
	st.local.u32 	[%rd2], %r65;
	{ // callseq 11, 0
	.param .b64 param0;
	st.param.b64 	[param0], %rd9;
	.param .b64 param1;
	st.param.b64 	[param1], %rd5;
	.param .b32 retval0;
	call.uni (retval0), 
	vprintf, 
	(
	param0, 
	param1
	);
	ld.param.b32 	%r66, [retval0];
	} // callseq 11
	ld.shared.s16 	%r68, [%r35+20];
	st.local.u32 	[%rd2], %r68;
	{ // callseq 12, 0
	.param .b64 param0;
	st.param.b64 	[param0], %rd9;
	.param .b64 param1;
	st.param.b64 	[param1], %rd5;
	.param .b32 retval0;
	call.uni (retval0), 
	vprintf, 
	(
	param0, 
	param1
	);
	ld.param.b32 	%r69, [retval0];
	} // callseq 12
	ld.shared.s16 	%r71, [%r35+22];
	st.local.u32 	[%rd2], %r71;
	{ // callseq 13, 0
	.param .b64 param0;
	st.param.b64 	[param0], %rd9;
	.param .b64 param1;
	st.param.b64 	[param1], %rd5;
	.param .b32 retval0;
	call.uni (retval0), 
	vprintf, 
	(
	param0, 
	param1
	);
	ld.param.b32 	%r72, [retval0];
	} // callseq 13
	ld.shared.s16 	%r74, [%r35+24];
	st.local.u32 	[%rd2], %r74;
	{ // callseq 14, 0
	.param .b64 param0;
	st.param.b64 	[param0], %rd9;
	.param .b64 param1;
	st.param.b64 	[param1], %rd5;
	.param .b32 retval0;
	call.uni (retval0), 
	vprintf, 
	(
	param0, 
	param1
	);
	ld.param.b32 	%r75, [retval0];
	} // callseq 14
	ld.shared.s16 	%r77, [%r35+26];
	st.local.u32 	[%rd2], %r77;
	{ // callseq 15, 0
	.param .b64 param0;
	st.param.b64 	[param0], %rd9;
	.param .b64 param1;
	st.param.b64 	[param1], %rd5;
	.param .b32 retval0;
	call.uni (retval0), 
	vprintf, 
	(
	param0, 
	param1
	);
	ld.param.b32 	%r78, [retval0];
	} // callseq 15
	ld.shared.s16 	%r80, [%r35+28];
	st.local.u32 	[%rd2], %r80;
	{ // callseq 16, 0
	.param .b64 param0;
	st.param.b64 	[param0], %rd9;
	.param .b64 param1;
	st.param.b64 	[param1], %rd5;
	.param .b32 retval0;
	call.uni (retval0), 
	vprintf, 
	(
	param0, 
	param1
	);
	ld.param.b32 	%r81, [retval0];
	} // callseq 16
	ld.shared.s16 	%r83, [%r35+30];
	st.local.u32 	[%rd2], %r83;
	{ // callseq 17, 0
	.param .b64 param0;
	st.param.b64 	[param0], %rd9;
	.param .b64 param1;
	st.param.b64 	[param1], %rd5;
	.param .b32 retval0;
	call.uni (retval0), 
	vprintf, 
	(
	param0, 
	param1
	);
	ld.param.b32 	%r84, [retval0];
	} // callseq 17
	cvta.global.u64 	%rd14, %rd13;
	{ // callseq 18, 0
	.param .b64 param0;
	st.param.b64 	[param0], %rd14;
	.param .b64 param1;
	st.param.b64 	[param1], 0;
	.param .b32 retval0;
	call.uni (retval0), 
	vprintf, 
	(
	param0, 
	param1
	);
	ld.param.b32 	%r86, [retval0];
	} // callseq 18
	setp.ne.s32 	%p4, %r273, 7;
	@%p4 bra 	$L__BB0_7;
	cvta.global.u64 	%rd16, %rd15;
	{ // callseq 19, 0
	.param .b64 param0;
	st.param.b64 	[param0], %rd16;
	.param .b64 param1;
	st.param.b64 	[param1], 0;
	.param .b32 retval0;
	call.uni (retval0), 
	vprintf, 
	(
	param0, 
	param1
	);
	ld.param.b32 	%r88, [retval0];
	} // callseq 19
$L__BB0_7:
	add.s32 	%r273, %r273, 1;
	setp.ne.s32 	%p5, %r273, 16;
	@%p5 bra 	$L__BB0_5;
	mov.u64 	%rd17, $str$2;
	cvta.global.u64 	%rd18, %rd17;
	{ // callseq 20, 0
	.param .b64 param0;
	st.param.b64 	[param0], %rd18;
	.param .b64 param1;
	st.param.b64 	[param1], 0;
	.param .b32 retval0;
	call.uni (retval0), 
	vprintf, 
	(
	param0, 
	param1
	);
	ld.param.b32 	%r90, [retval0];
	} // callseq 20
$L__BB0_9:
	shr.u32 	%r97, %r1, 1;
	and.b32  	%r10, %r97, 504;
	shl.b32 	%r98, %r2, 1;
	mov.u32 	%r99, _ZZ15ldmatrix_kernelvE6smem_a;
	add.s32 	%r100, %r99, %r98;
	mad.lo.s32 	%r101, %r2, 30, %r100;
	and.b32  	%r102, %r1, 1008;
	add.s32 	%r103, %r101, %r102;
	cvt.u64.u32 	%rd19, %r103;
	cvta.to.shared.u64 	%rd20, %rd19;
	cvt.u32.u64 	%r96, %rd20;
	// begin inline asm
	ldmatrix.sync.aligned.x4.m8n8.shared.b16 {%r92, %r93, %r94, %r95}, [%r96];

	// end inline asm
	mov.b32 	{%rs4, %rs5}, %r92;
	cvt.u32.u16 	%r15, %rs4;
	cvt.u32.u16 	%r16, %rs5;
	mov.b32 	{%rs6, %rs7}, %r93;
	cvt.u32.u16 	%r17, %rs6;
	cvt.u32.u16 	%r18, %rs7;
	mov.b32 	{%rs8, %rs9}, %r94;
	cvt.u32.u16 	%r19, %rs8;
	cvt.u32.u16 	%r20, %rs9;
	mov.b32 	{%rs10, %rs11}, %r95;
	cvt.u32.u16 	%r21, %rs10;
	cvt.u32.u16 	%r22, %rs11;
	setp.gt.s32 	%p6, %r1, 15;
	@%p6 bra 	$L__BB0_41;
	setp.gt.s32 	%p30, %r1, 7;
	@%p30 bra 	$L__BB0_26;
	setp.gt.s32 	%p42, %r1, 3;
	@%p42 bra 	$L__BB0_19;
	setp.gt.s32 	%p48, %r1, 1;
	@%p48 bra 	$L__BB0_16;
	setp.eq.s32 	%p51, %r1, 0;
	@%p51 bra 	$L__BB0_72;
	setp.eq.s32 	%p52, %r1, 1;
	@%p52 bra 	$L__BB0_15;
	bra.uni 	$L__BB0_88;
$L__BB0_15:
	mov.b32 	%r194, 1;
	st.local.v2.u32 	[%rd1], {%r194, %r15};
	st.local.v2.u32 	[%rd1+8], {%r16, %r17};
	st.local.v2.u32 	[%rd1+16], {%r18, %r19};
	st.local.v2.u32 	[%rd1+24], {%r20, %r21};
	st.local.u32 	[%rd1+32], %r22;
	mov.u64 	%rd111, $str$5;
	cvta.global.u64 	%rd112, %rd111;
	add.u64 	%rd113, %SP, 8;
	{ // callseq 51, 0
	.param .b64 param0;
	st.param.b64 	[param0], %rd112;
	.param .b64 param1;
	st.param.b64 	[param1], %rd113;
	.param .b32 retval0;
	call.uni (retval0), 
	vprintf, 
	(
	param0, 
	param1
	);
	ld.param.b32 	%r195, [retval0];
	} // callseq 51
	bra.uni 	$L__BB0_88;
$L__BB0_16:
	setp.eq.s32 	%p49, %r1, 2;
	@%p49 bra 	$L__BB0_73;
	setp.eq.s32 	%p50, %r1, 3;
	@%p50 bra 	$L__BB0_18;
	bra.uni 	$L__BB0_88;
$L__BB0_18:
	mov.b32 	%r188, 3;
	st.local.v2.u32 	[%rd1], {%r188, %r15};
	st.local.v2.u32 	[%rd1+8], {%r16, %r17};
	st.local.v2.u32 	[%rd1+16], {%r18, %r19};
	st.local.v2.u32 	[%rd1+24], {%r20, %r21};
	st.local.u32 	[%rd1+32], %r22;
	mov.u64 	%rd105, $str$5;
	cvta.global.u64 	%rd106, %rd105;
	add.u64 	%rd107, %SP, 8;
	{ // callseq 49, 0
	.param .b64 param0;
	st.param.b64 	[param0], %rd106;
	.param .b64 param1;
	st.param.b64 	[param1], %rd107;
	.param .b32 retval0;
	call.uni (retval0), 
	vprintf, 
	(
	param0, 
	param1
	);
	ld.param.b32 	%r189, [retval0];
	} // callseq 49
	bra.uni 	$L__BB0_88;
$L__BB0_19:
	setp.gt.s32 	%p43, %r1, 5;
	@%p43 bra 	$L__BB0_23;
	setp.eq.s32 	%p46, %r1, 4;
	@%p46 bra 	$L__BB0_74;
	setp.eq.s32 	%p47, %r1, 5;
	@%p47 bra 	$L__BB0_22;
	bra.uni 	$L__BB0_88;
$L__BB0_22:
	mov.b32 	%r182, 5;
	st.local.v2.u32 	[%rd1], {%r182, %r15};
	st.local.v2.u32 	[%rd1+8], {%r16, %r17};
	st.local.v2.u32 	[%rd1+16], {%r18, %r19};
	st.local.v2.u32 	[%rd1+24], {%r20, %r21};
	st.local.u32 	[%rd1+32], %r22;
	mov.u64 	%rd99, $str$5;
	cvta.global.u64 	%rd100, %rd99;
	add.u64 	%rd101, %SP, 8;
	{ // callseq 47, 0
	.param .b64 param0;
	st.param.b64 	[param0], %rd100;
	.param .b64 param1;
	st.param.b64 	[param1], %rd101;
	.param .b32 retval0;
	call.uni (retval0), 
	vprintf, 
	(
	param0, 
	param1
	);
	ld.param.b32 	%r183, [retval0];
	} // callseq 47
	bra.uni 	$L__BB0_88;
$L__BB0_23:
	setp.eq.s32 	%p44, %r1, 6;
	@%p44 bra 	$L__BB0_75;
	setp.eq.s32 	%p45, %r1, 7;
	@%p45 bra 	$L__BB0_25;
	bra.uni 	$L__BB0_88;
$L__BB0_25:
	mov.b32 	%r176, 7;
	st.local.v2.u32 	[%rd1], {%r176, %r15};
	st.local.v2.u32 	[%rd1+8], {%r16, %r17};
	st.local.v2.u32 	[%rd1+16], {%r18, %r19};
	st.local.v2.u32 	[%rd1+24], {%r20, %r21};
	st.local.u32 	[%rd1+32], %r22;
	mov.u64 	%rd93, $str$5;
	cvta.global.u64 	%rd94, %rd93;
	add.u64 	%rd95, %SP, 8;
	{ // callseq 45, 0
	.param .b64 param0;
	st.param.b64 	[param0], %rd94;
	.param .b64 param1;
	st.param.b64 	[param1], %rd95;
	.param .b32 retval0;
	call.uni (retval0), 
	vprintf, 
	(
	param0, 
	param1
	);
	ld.param.b32 	%r177, [retval0];
	} // callseq 45
	bra.uni 	$L__BB0_88;
$L__BB0_26:
	setp.gt.s32 	%p31, %r1, 11;
	@%p31 bra 	$L__BB0_34;
	setp.gt.s32 	%p37, %r1, 9;
	@%p37 bra 	$L__BB0_31;
	setp.eq.s32 	%p40, %r1, 8;
	@%p40 bra 	$L__BB0_76;
	setp.eq.s32 	%p41, %r1, 9;
	@%p41 bra 	$L__BB0_30;
	bra.uni 	$L__BB0_88;
$L__BB0_30:
	mov.b32 	%r170, 9;
	st.local.v2.u32 	[%rd1], {%r170, %r15};
	st.local.v2.u32 	[%rd1+8], {%r16, %r17};
	st.local.v2.u32 	[%rd1+16], {%r18, %r19};
	st.local.v2.u32 	[%rd1+24], {%r20, %r21};
	st.local.u32 	[%rd1+32], %r22;
	mov.u64 	%rd87, $str$5;
	cvta.global.u64 	%rd88, %rd87;
	add.u64 	%rd89, %SP, 8;
	{ // callseq 43, 0
	.param .b64 param0;
	st.param.b64 	[param0], %rd88;
	.param .b64 param1;
	st.param.b64 	[param1], %rd89;
	.param .b32 retval0;
	call.uni (retval0), 
	vprintf, 
	(
	param0, 
	param1
	);
	ld.param.b32 	%r171, [retval0];
	} // callseq 43
	bra.uni 	$L__BB0_88;
$L__BB0_31:
	setp.eq.s32 	%p38, %r1, 10;
	@%p38 bra 	$L__BB0_77;
	setp.eq.s32 	%p39, %r1, 11;
	@%p39 bra 	$L__BB0_33;
	bra.uni 	$L__BB0_88;
$L__BB0_33:
	mov.b32 	%r164, 11;
	st.local.v2.u32 	[%rd1], {%r164, %r15};
	st.local.v2.u32 	[%rd1+8], {%r16, %r17};
	st.local.v2.u32 	[%rd1+16], {%r18, %r19};
	st.local.v2.u32 	[%rd1+24], {%r20, %r21};
	st.local.u32 	[%rd1+32], %r22;
	mov.u64 	%rd81, $str$5;
	cvta.global.u64 	%rd82, %rd81;
	add.u64 	%rd83, %SP, 8;
	{ // callseq 41, 0
	.param .b64 param0;
	st.param.b64 	[param0], %rd82;
	.param .b64 param1;
	st.param.b64 	[param1], %rd83;
	.param .b32 retval0;
	call.uni (retval0), 
	vprintf, 
	(
	param0, 
	param1
	);
	ld.param.b32 	%r165, [retval0];
	} // callseq 41
	bra.uni 	$L__BB0_88;
$L__BB0_34:
	setp.gt.s32 	%p32, %r1, 13;
	@%p32 bra 	$L__BB0_38;
	setp.eq.s32 	%p35, %r1, 12;
	@%p35 bra 	$L__BB0_78;
	setp.eq.s32 	%p36, %r1, 13;
	@%p36 bra 	$L__BB0_37;
	bra.uni 	$L__BB0_88;
$L__BB0_37:
	mov.b32 	%r158, 13;
	st.local.v2.u32 	[%rd1], {%r158, %r15};
	st.local.v2.u32 	[%rd1+8], {%r16, %r17};
	st.local.v2.u32 	[%rd1+16], {%r18, %r19};
	st.local.v2.u32 	[%rd1+24], {%r20, %r21};
	st.local.u32 	[%rd1+32], %r22;
	mov.u64 	%rd75, $str$5;
	cvta.global.u64 	%rd76, %rd75;
	add.u64 	%rd77, %SP, 8;
	{ // callseq 39, 0
	.param .b64 param0;
	st.param.b64 	[param0], %rd76;
	.param .b64 param1;
	st.param.b64 	[param1], %rd77;
	.param .b32 retval0;
	call.uni (retval0), 
	vprintf, 
	(
	param0, 
	param1
	);
	ld.param.b32 	%r159, [retval0];
	} // callseq 39
	bra.uni 	$L__BB0_88;
$L__BB0_38:
	setp.eq.s32 	%p33, %r1, 14;
	@%p33 bra 	$L__BB0_79;
	setp.eq.s32 	%p34, %r1, 15;
	@%p34 bra 	$L__BB0_40;
	bra.uni 	$L__BB0_88;
$L__BB0_40:
	mov.b32 	%r152, 15;
	st.local.v2.u32 	[%rd1], {%r152, %r15};
	st.local.v2.u32 	[%rd1+8], {%r16, %r17};
	st.local.v2.u32 	[%rd1+16], {%r18, %r19};
	st.local.v2.u32 	[%rd1+24], {%r20, %r21};
	st.local.u32 	[%rd1+32], %r22;
	mov.u64 	%rd69, $str$5;
	cvta.global.u64 	%rd70, %rd69;
	add.u64 	%rd71, %SP, 8;
	{ // callseq 37, 0
	.param .b64 param0;
	st.param.b64 	[param0], %rd70;
	.param .b64 param1;
	st.param.b64 	[param1], %rd71;
	.param .b32 retval0;
	call.uni (retval0), 
	vprintf, 
	(
	param0, 
	param1
	);
	ld.param.b32 	%r153, [retval0];
	} // callseq 37
	bra.uni 	$L__BB0_88;
$L__BB0_41:
	setp.gt.s32 	%p7, %r1, 23;
	@%p7 bra 	$L__BB0_57;
	setp.gt.s32 	%p19, %r1, 19;
	@%p19 bra 	$L__BB0_50;
	setp.gt.s32 	%p25, %r1, 17;
	@%p25 bra 	$L__BB0_47;
	setp.eq.s32 	%p28, %r1, 16;
	@%p28 bra 	$L__BB0_80;
	setp.eq.s32 	%p29, %r1, 17;
	@%p29 bra 	$L__BB0_46;
	bra.uni 	$L__BB0_88;
$L__BB0_46:
	mov.b32 	%r146, 17;
	st.local.v2.u32 	[%rd1], {%r146, %r15};
	st.local.v2.u32 	[%rd1+8], {%r16, %r17};
	st.local.v2.u32 	[%rd1+16], {%r18, %r19};
	st.local.v2.u32 	[%rd1+24], {%r20, %r21};
	st.local.u32 	[%rd1+32], %r22;
	mov.u64 	%rd63, $str$5;
	cvta.global.u64 	%rd64, %rd63;
	add.u64 	%rd65, %SP, 8;
	{ // callseq 35, 0
	.param .b64 param0;
	st.param.b64 	[param0], %rd64;
	.param .b64 param1;
	st.param.b64 	[param1], %rd65;
	.param .b32 retval0;
	call.uni (retval0), 
	vprintf, 
	(
	param0, 
	param1
	);
	ld.param.b32 	%r147, [retval0];
	} // callseq 35
	bra.uni 	$L__BB0_88;
$L__BB0_47:
	setp.eq.s32 	%p26, %r1, 18;
	@%p26 bra 	$L__BB0_81;
	setp.eq.s32 	%p27, %r1, 19;
	@%p27 bra 	$L__BB0_49;
	bra.uni 	$L__BB0_88;
$L__BB0_49:
	mov.b32 	%r140, 19;
	st.local.v2.u32 	[%rd1], {%r140, %r15};
	st.local.v2.u32 	[%rd1+8], {%r16, %r17};
	st.local.v2.u32 	[%rd1+16], {%r18, %r19};
	st.local.v2.u32 	[%rd1+24], {%r20, %r21};
	st.local.u32 	[%rd1+32], %r22;
	mov.u64 	%rd57, $str$5;
	cvta.global.u64 	%rd58, %rd57;
	add.u64 	%rd59, %SP, 8;
	{ // callseq 33, 0
	.param .b64 param0;
	st.param.b64 	[param0], %rd58;
	.param .b64 param1;
	st.param.b64 	[param1], %rd59;
	.param .b32 retval0;
	call.uni (retval0), 
	vprintf, 
	(
	param0, 
	param1
	);
	ld.param.b32 	%r141, [retval0];
	} // callseq 33
	bra.uni 	$L__BB0_88;
$L__BB0_50:
	setp.gt.s32 	%p20, %r1, 21;
	@%p20 bra 	$L__BB0_54;
	setp.eq.s32 	%p23, %r1, 20;
	@%p23 bra 	$L__BB0_82;
	setp.eq.s32 	%p24, %r1, 21;
	@%p24 bra 	$L__BB0_53;
	bra.uni 	$L__BB0_88;
$L__BB0_53:
	mov.b32 	%r134, 21;
	st.local.v2.u32 	[%rd1], {%r134, %r15};
	st.local.v2.u32 	[%rd1+8], {%r16, %r17};
	st.local.v2.u32 	[%rd1+16], {%r18, %r19};
	st.local.v2.u32 	[%rd1+24], {%r20, %r21};
	st.local.u32 	[%rd1+32], %r22;
	mov.u64 	%rd51, $str$5;
	cvta.global.u64 	%rd52, %rd51;
	add.u64 	%rd53, %SP, 8;
	{ // callseq 31, 0
	.param .b64 param0;
	st.param.b64 	[param0], %rd52;
	.param .b64 param1;
	st.param.b64 	[param1], %rd53;
	.param .b32 retval0;
	call.uni (retval0), 
	vprintf, 
	(
	param0, 
	param1
	);
	ld.param.b32 	%r135, [retval0];
	} // callseq 31
	bra.uni 	$L__BB0_88;
$L__BB0_54:
	setp.eq.s32 	%p21, %r1, 22;
	@%p21 bra 	$L__BB0_83;
	setp.eq.s32 	%p22, %r1, 23;
	@%p22 bra 	$L__BB0_56;
	bra.uni 	$L__BB0_88;
$L__BB0_56:
	mov.b32 	%r128, 23;
	st.local.v2.u32 	[%rd1], {%r128, %r15};
	st.local.v2.u32 	[%rd1+8], {%r16, %r17};
	st.local.v2.u32 	[%rd1+16], {%r18, %r19};
	st.local.v2.u32 	[%rd1+24], {%r20, %r21};
	st.local.u32 	[%rd1+32], %r22;
	mov.u64 	%rd45, $str$5;
	cvta.global.u64 	%rd46, %rd45;
	add.u64 	%rd47, %SP, 8;
	{ // callseq 29, 0
	.param .b64 param0;
	st.param.b64 	[param0], %rd46;
	.param .b64 param1;
	st.param.b64 	[param1], %rd47;
	.param .b32 retval0;
	call.uni (retval0), 
	vprintf, 
	(
	param0, 
	param1
	);
	ld.param.b32 	%r129, [retval0];
	} // callseq 29
	bra.uni 	$L__BB0_88;
$L__BB0_57:
	setp.gt.s32 	%p8, %r1, 27;
	@%p8 bra 	$L__BB0_65;
	setp.gt.s32 	%p14, %r1, 25;
	@%p14 bra 	$L__BB0_62;
	setp.eq.s32 	%p17, %r1, 24;
	@%p17 bra 	$L__BB0_84;
	setp.eq.s32 	%p18, %r1, 25;
	@%p18 bra 	$L__BB0_61;
	bra.uni 	$L__BB0_88;
$L__BB0_61:
	mov.b32 	%r122, 25;
	st.local.v2.u32 	[%rd1], {%r122, %r15};
	st.local.v2.u32 	[%rd1+8], {%r16, %r17};
	st.local.v2.u32 	[%rd1+16], {%r18, %r19};
	st.local.v2.u32 	[%rd1+24], {%r20, %r21};
	st.local.u32 	[%rd1+32], %r22;
	mov.u64 	%rd39, $str$5;
	cvta.global.u64 	%rd40, %rd39;
	add.u64 	%rd41, %SP, 8;
	{ // callseq 27, 0
	.param .b64 param0;
	st.param.b64 	[param0], %rd40;
	.param .b64 param1;
	st.param.b64 	[param1], %rd41;
	.param .b32 retval0;
	call.uni (retval0), 
	vprintf, 
	(
	param0, 
	param1
	);
	ld.param.b32 	%r123, [retval0];
	} // callseq 27
	bra.uni 	$L__BB0_88;
$L__BB0_62:
	setp.eq.s32 	%p15, %r1, 26;
	@%p15 bra 	$L__BB0_85;
	setp.eq.s32 	%p16, %r1, 27;
	@%p16 bra 	$L__BB0_64;
	bra.uni 	$L__BB0_88;
$L__BB0_64:
	mov.b32 	%r116, 27;
	st.local.v2.u32 	[%rd1], {%r116, %r15};
	st.local.v2.u32 	[%rd1+8], {%r16, %r17};
	st.local.v2.u32 	[%rd1+16], {%r18, %r19};
	st.local.v2.u32 	[%rd1+24], {%r20, %r21};
	st.local.u32 	[%rd1+32], %r22;
	mov.u64 	%rd33, $str$5;
	cvta.global.u64 	%rd34, %rd33;
	add.u64 	%rd35, %SP, 8;
	{ // callseq 25, 0
	.param .b64 param0;
	st.param.b64 	[param0], %rd34;
	.param .b64 param1;
	st.param.b64 	[param1], %rd35;
	.param .b32 retval0;
	call.uni (retval0), 
	vprintf, 
	(
	param0, 
	param1
	);
	ld.param.b32 	%r117, [retval0];
	} // callseq 25
	bra.uni 	$L__BB0_88;
$L__BB0_65:
	setp.gt.s32 	%p9, %r1, 29;
	@%p9 bra 	$L__BB0_69;
	setp.eq.s32 	%p12, %r1, 28;
	@%p12 bra 	$L__BB0_86;
	setp.eq.s32 	%p13, %r1, 29;
	@%p13 bra 	$L__BB0_68;
	bra.uni 	$L__BB0_88;
$L__BB0_68:
	mov.b32 	%r110, 29;
	st.local.v2.u32 	[%rd1], {%r110, %r15};
	st.local.v2.u32 	[%rd1+8], {%r16, %r17};
	st.local.v2.u32 	[%rd1+16], {%r18, %r19};
	st.local.v2.u32 	[%rd1+24], {%r20, %r21};
	st.local.u32 	[%rd1+32], %r22;
	mov.u64 	%rd27, $str$5;
	cvta.global.u64 	%rd28, %rd27;
	add.u64 	%rd29, %SP, 8;
	{ // callseq 23, 0
	.param .b64 param0;
	st.param.b64 	[param0], %rd28;
	.param .b64 param1;
	st.param.b64 	[param1], %rd29;
	.param .b32 retval0;
	call.uni (retval0), 
	vprintf, 
	(
	param0, 
	param1
	);
	ld.param.b32 	%r111, [retval0];
	} // callseq 23
	bra.uni 	$L__BB0_88;
$L__BB0_69:
	setp.eq.s32 	%p10, %r1, 30;
	@%p10 bra 	$L__BB0_87;
	setp.eq.s32 	%p11, %r1, 31;
	@%p11 bra 	$L__BB0_71;
	bra.uni 	$L__BB0_88;
$L__BB0_71:
	mov.b32 	%r104, 31;
	st.local.v2.u32 	[%rd1], {%r104, %r15};
	st.local.v2.u32 	[%rd1+8], {%r16, %r17};
	st.local.v2.u32 	[%rd1+16], {%r18, %r19};
	st.local.v2.u32 	[%rd1+24], {%r20, %r21};
	st.local.u32 	[%rd1+32], %r22;
	mov.u64 	%rd21, $str$5;
	cvta.global.u64 	%rd22, %rd21;
	add.u64 	%rd23, %SP, 8;
	{ // callseq 21, 0
	.param .b64 param0;
	st.param.b64 	[param0], %rd22;
	.param .b64 param1;
	st.param.b64 	[param1], %rd23;
	.param .b32 retval0;
	call.uni (retval0), 
	vprintf, 
	(
	param0, 
	param1
	);
	ld.param.b32 	%r105, [retval0];
	} // callseq 21
	bra.uni 	$L__BB0_88;
$L__BB0_72:
	mov.b32 	%r197, 0;
	st.local.v2.u32 	[%rd1], {%r197, %r15};
	st.local.v2.u32 	[%rd1+8], {%r16, %r17};
	st.local.v2.u32 	[%rd1+16], {%r18, %r19};
	st.local.v2.u32 	[%rd1+24], {%r20, %r21};
	st.local.u32 	[%rd1+32], %r22;
	mov.u64 	%rd114, $str$5;
	cvta.global.u64 	%rd115, %rd114;
	add.u64 	%rd116, %SP, 8;
	{ // callseq 52, 0
	.param .b64 param0;
	st.param.b64 	[param0], %rd115;
	.param .b64 param1;
	st.param.b64 	[param1], %rd116;
	.param .b32 retval0;
	call.uni (retval0), 
	vprintf, 
	(
	param0, 
	param1
	);
	ld.param.b32 	%r198, [retval0];
	} // callseq 52
	bra.uni 	$L__BB0_88;
$L__BB0_73:
	mov.b32 	%r191, 2;
	st.local.v2.u32 	[%rd1], {%r191, %r15};
	st.local.v2.u32 	[%rd1+8], {%r16, %r17};
	st.local.v2.u32 	[%rd1+16], {%r18, %r19};
	st.local.v2.u32 	[%rd1+24], {%r20, %r21};
	st.local.u32 	[%rd1+32], %r22;
	mov.u64 	%rd108, $str$5;
	cvta.global.u64 	%rd109, %rd108;
	add.u64 	%rd110, %SP, 8;
	{ // callseq 50, 0
	.param .b64 param0;
	st.param.b64 	[param0], %rd109;
	.param .b64 param1;
	st.param.b64 	[param1], %rd110;
	.param .b32 retval0;
	call.uni (retval0), 
	vprintf, 
	(
	param0, 
	param1
	);
	ld.param.b32 	%r192, [retval0];
	} // callseq 50
	bra.uni 	$L__BB0_88;
$L__BB0_74:
	mov.b32 	%r185, 4;
	st.local.v2.u32 	[%rd1], {%r185, %r15};
	st.local.v2.u32 	[%rd1+8], {%r16, %r17};
	st.local.v2.u32 	[%rd1+16], {%r18, %r19};
	st.local.v2.u32 	[%rd1+24], {%r20, %r21};
	st.local.u32 	[%rd1+32], %r22;
	mov.u64 	%rd102, $str$5;
	cvta.global.u64 	%rd103, %rd102;
	add.u64 	%rd104, %SP, 8;
	{ // callseq 48, 0
	.param .b64 param0;
	st.param.b64 	[param0], %rd103;
	.param .b64 param1;
	st.param.b64 	[param1], %rd104;
	.param .b32 retval0;
	call.uni (retval0), 
	vprintf, 
	(
	param0, 
	param1
	);
	ld.param.b32 	%r186, [retval0];
	} // callseq 48
	bra.uni 	$L__BB0_88;
$L__BB0_75:
	mov.b32 	%r179, 6;
	st.local.v2.u32 	[%rd1], {%r179, %r15};
	st.local.v2.u32 	[%rd1+8], {%r16, %r17};
	st.local.v2.u32 	[%rd1+16], {%r18, %r19};
	st.local.v2.u32 	[%rd1+24], {%r20, %r21};
	st.local.u32 	[%rd1+32], %r22;
	mov.u64 	%rd96, $str$5;
	cvta.global.u64 	%rd97, %rd96;
	add.u64 	%rd98, %SP, 8;
	{ // callseq 46, 0
	.param .b64 param0;
	st.param.b64 	[param0], %rd97;
	.param .b64 param1;
	st.param.b64 	[param1], %rd98;
	.param .b32 retval0;
	call.uni (retval0), 
	vprintf, 
	(
	param0, 
	param1
	);
	ld.param.b32 	%r180, [retval0];
	} // callseq 46
	bra.uni 	$L__BB0_88;
$L__BB0_76:
	mov.b32 	%r173, 8;
	st.local.v2.u32 	[%rd1], {%r173, %r15};
	st.local.v2.u32 	[%rd1+8], {%r16, %r17};
	st.local.v2.u32 	[%rd1+16], {%r18, %r19};
	st.local.v2.u32 	[%rd1+24], {%r20, %r21};
	st.local.u32 	[%rd1+32], %r22;
	mov.u64 	%rd90, $str$5;
	cvta.global.u64 	%rd91, %rd90;
	add.u64 	%rd92, %SP, 8;
	{ // callseq 44, 0
	.param .b64 param0;
	st.param.b64 	[param0], %rd91;
	.param .b64 param1;
	st.param.b64 	[param1], %rd92;
	.param .b32 retval0;
	call.uni (retval0), 
	vprintf, 
	(
	param0, 
	param1
	);
	ld.param.b32 	%r174, [retval0];
	} // callseq 44
	bra.uni 	$L__BB0_88;
$L__BB0_77:
	mov.b32 	%r167, 10;
	st.local.v2.u32 	[%rd1], {%r167, %r15};
	st.local.v2.u32 	[%rd1+8], {%r16, %r17};
	st.local.v2.u32 	[%rd1+16], {%r18, %r19};
	st.local.v2.u32 	[%rd1+24], {%r20, %r21};
	st.local.u32 	[%rd1+32], %r22;
	mov.u64 	%rd84, $str$5;
	cvta.global.u64 	%rd85, %rd84;
	add.u64 	%rd86, %SP, 8;
	{ // callseq 42, 0
	.param .b64 param0;
	st.param.b64 	[param0], %rd85;
	.param .b64 param1;
	st.param.b64 	[param1], %rd86;
	.param .b32 retval0;
	call.uni (retval0), 
	vprintf, 
	(
	param0, 
	param1
	);
	ld.param.b32 	%r168, [retval0];
	} // callseq 42
	bra.uni 	$L__BB0_88;
$L__BB0_78:
	mov.b32 	%r161, 12;
	st.local.v2.u32 	[%rd1], {%r161, %r15};
	st.local.v2.u32 	[%rd1+8], {%r16, %r17};
	st.local.v2.u32 	[%rd1+16], {%r18, %r19};
	st.local.v2.u32 	[%rd1+24], {%r20, %r21};
	st.local.u32 	[%rd1+32], %r22;
	mov.u64 	%rd78, $str$5;
	cvta.global.u64 	%rd79, %rd78;
	add.u64 	%rd80, %SP, 8;
	{ // callseq 40, 0
	.param .b64 param0;
	st.param.b64 	[param0], %rd79;
	.param .b64 param1;
	st.param.b64 	[param1], %rd80;
	.param .b32 retval0;
	call.uni (retval0), 
	vprintf, 
	(
	param0, 
	param1
	);
	ld.param.b32 	%r162, [retval0];
	} // callseq 40
	bra.uni 	$L__BB0_88;
$L__BB0_79:
	mov.b32 	%r155, 14;
	st.local.v2.u32 	[%rd1], {%r155, %r15};
	st.local.v2.u32 	[%rd1+8], {%r16, %r17};
	st.local.v2.u32 	[%rd1+16], {%r18, %r19};
	st.local.v2.u32 	[%rd1+24], {%r20, %r21};
	st.local.u32 	[%rd1+32], %r22;
	mov.u64 	%rd72, $str$5;
	cvta.global.u64 	%rd73, %rd72;
	add.u64 	%rd74, %SP, 8;
	{ // callseq 38, 0
	.param .b64 param0;
	st.param.b64 	[param0], %rd73;
	.param .b64 param1;
	st.param.b64 	[param1], %rd74;
	.param .b32 retval0;
	call.uni (retval0), 
	vprintf, 
	(
	param0, 
	param1
	);
	ld.param.b32 	%r156, [retval0];
	} // callseq 38
	bra.uni 	$L__BB0_88;
$L__BB0_80:
	mov.b32 	%r149, 16;
	st.local.v2.u32 	[%rd1], {%r149, %r15};
	st.local.v2.u32 	[%rd1+8], {%r16, %r17};
	st.local.v2.u32 	[%rd1+16], {%r18, %r19};
	st.local.v2.u32 	[%rd1+24], {%r20, %r21};
	st.local.u32 	[%rd1+32], %r22;
	mov.u64 	%rd66, $str$5;
	cvta.global.u64 	%rd67, %rd66;
	add.u64 	%rd68, %SP, 8;
	{ // callseq 36, 0
	.param .b64 param0;
	st.param.b64 	[param0], %rd67;
	.param .b64 param1;
	st.param.b64 	[param1], %rd68;
	.param .b32 retval0;
	call.uni (retval0), 
	vprintf, 
	(
	param0, 
	param1
	);
	ld.param.b32 	%r150, [retval0];
	} // callseq 36
	bra.uni 	$L__BB0_88;
$L__BB0_81:
	mov.b32 	%r143, 18;
	st.local.v2.u32 	[%rd1], {%r143, %r15};
	st.local.v2.u32 	[%rd1+8], {%r16, %r17};
	st.local.v2.u32 	[%rd1+16], {%r18, %r19};
	st.local.v2.u32 	[%rd1+24], {%r20, %r21};
	st.local.u32 	[%rd1+32], %r22;
	mov.u64 	%rd60, $str$5;
	cvta.global.u64 	%rd61, %rd60;
	add.u64 	%rd62, %SP, 8;
	{ // callseq 34, 0
	.param .b64 param0;
	st.param.b64 	[param0], %rd61;
	.param .b64 param1;
	st.param.b64 	[param1], %rd62;
	.param .b32 retval0;
	call.uni (retval0), 
	vprintf, 
	(
	param0, 
	param1
	);
	ld.param.b32 	%r144, [retval0];
	} // callseq 34
	bra.uni 	$L__BB0_88;
$L__BB0_82:
	mov.b32 	%r137, 20;
	st.local.v2.u32 	[%rd1], {%r137, %r15};
	st.local.v2.u32 	[%rd1+8], {%r16, %r17};
	st.local.v2.u32 	[%rd1+16], {%r18, %r19};
	st.local.v2.u32 	[%rd1+24], {%r20, %r21};
	st.local.u32 	[%rd1+32], %r22;
	mov.u64 	%rd54, $str$5;
	cvta.global.u64 	%rd55, %rd54;
	add.u64 	%rd56, %SP, 8;
	{ // callseq 32, 0
	.param .b64 param0;
	st.param.b64 	[param0], %rd55;
	.param .b64 param1;
	st.param.b64 	[param1], %rd56;
	.param .b32 retval0;
	call.uni (retval0), 
	vprintf, 
	(
	param0, 
	param1
	);
	ld.param.b32 	%r138, [retval0];
	} // callseq 32
	bra.uni 	$L__BB0_88;
$L__BB0_83:
	mov.b32 	%r131, 22;
	st.local.v2.u32 	[%rd1], {%r131, %r15};
	st.local.v2.u32 	[%rd1+8], {%r16, %r17};
	st.local.v2.u32 	[%rd1+16], {%r18, %r19};
	st.local.v2.u32 	[%rd1+24], {%r20, %r21};
	st.local.u32 	[%rd1+32], %r22;
	mov.u64 	%rd48, $str$5;
	cvta.global.u64 	%rd49, %rd48;
	add.u64 	%rd50, %SP, 8;
	{ // callseq 30, 0
	.param .b64 param0;
	st.param.b64 	[param0], %rd49;
	.param .b64 param1;
	st.param.b64 	[param1], %rd50;
	.param .b32 retval0;
	call.uni (retval0), 
	vprintf, 
	(
	param0, 
	param1
	);
	ld.param.b32 	%r132, [retval0];
	} // callseq 30
	bra.uni 	$L__BB0_88;
$L__BB0_84:
	mov.b32 	%r125, 24;
	st.local.v2.u32 	[%rd1], {%r125, %r15};
	st.local.v2.u32 	[%rd1+8], {%r16, %r17};
	st.local.v2.u32 	[%rd1+16], {%r18, %r19};
	st.local.v2.u32 	[%rd1+24], {%r20, %r21};
	st.local.u32 	[%rd1+32], %r22;
	mov.u64 	%rd42, $str$5;
	cvta.global.u64 	%rd43, %rd42;
	add.u64 	%rd44, %SP, 8;
	{ // callseq 28, 0
	.param .b64 param0;
	st.param.b64 	[param0], %rd43;
	.param .b64 param1;
	st.param.b64 	[param1], %rd44;
	.param .b32 retval0;
	call.uni (retval0), 
	vprintf, 
	(
	param0, 
	param1
	);
	ld.param.b32 	%r126, [retval0];
	} // callseq 28
	bra.uni 	$L__BB0_88;
$L__BB0_85:
	mov.b32 	%r119, 26;
	st.local.v2.u32 	[%rd1], {%r119, %r15};
	st.local.v2.u32 	[%rd1+8], {%r16, %r17};
	st.local.v2.u32 	[%rd1+16], {%r18, %r19};
	st.local.v2.u32 	[%rd1+24], {%r20, %r21};
	st.local.u32 	[%rd1+32], %r22;
	mov.u64 	%rd36, $str$5;
	cvta.global.u64 	%rd37, %rd36;
	add.u64 	%rd38, %SP, 8;
	{ // callseq 26, 0
	.param .b64 param0;
	st.param.b64 	[param0], %rd37;
	.param .b64 param1;
	st.param.b64 	[param1], %rd38;
	.param .b32 retval0;
	call.uni (retval0), 
	vprintf, 
	(
	param0, 
	param1
	);
	ld.param.b32 	%r120, [retval0];
	} // callseq 26
	bra.uni 	$L__BB0_88;
$L__BB0_86:
	mov.b32 	%r113, 28;
	st.local.v2.u32 	[%rd1], {%r113, %r15};
	st.local.v2.u32 	[%rd1+8], {%r16, %r17};
	st.local.v2.u32 	[%rd1+16], {%r18, %r19};
	st.local.v2.u32 	[%rd1+24], {%r20, %r21};
	st.local.u32 	[%rd1+32], %r22;
	mov.u64 	%rd30, $str$5;
	cvta.global.u64 	%rd31, %rd30;
	add.u64 	%rd32, %SP, 8;
	{ // callseq 24, 0
	.param .b64 param0;
	st.param.b64 	[param0], %rd31;
	.param .b64 param1;
	st.param.b64 	[param1], %rd32;
	.param .b32 retval0;
	call.uni (retval0), 
	vprintf, 
	(
	param0, 
	param1
	);
	ld.param.b32 	%r114, [retval0];
	} // callseq 24
	bra.uni 	$L__BB0_88;
$L__BB0_87:
	mov.b32 	%r107, 30;
	st.local.v2.u32 	[%rd1], {%r107, %r15};
	st.local.v2.u32 	[%rd1+8], {%r16, %r17};
	st.local.v2.u32 	[%rd1+16], {%r18, %r19};
	st.local.v2.u32 	[%rd1+24], {%r20, %r21};
	st.local.u32 	[%rd1+32], %r22;
	mov.u64 	%rd24, $str$5;
	cvta.global.u64 	%rd25, %rd24;
	add.u64 	%rd26, %SP, 8;
	{ // callseq 22, 0
	.param .b64 param0;
	st.param.b64 	[param0], %rd25;
	.param .b64 param1;
	st.param.b64 	[param1], %rd26;
	.param .b32 retval0;
	call.uni (retval0), 
	vprintf, 
	(
	param0, 
	param1
	);
	ld.param.b32 	%r108, [retval0];
	} // callseq 22
$L__BB0_88:
	setp.ne.s32 	%p53, %r1, 0;
	shl.b32 	%r205, %r2, 5;
	mov.u32 	%r206, _ZZ15ldmatrix_kernelvE6smem_b;
	add.s32 	%r207, %r206, %r205;
	shl.b32 	%r208, %r10, 1;
	add.s32 	%r200, %r207, %r208;
	// begin inline asm
	stmatrix.sync.aligned.x4.m8n8.shared.b16 [%r200], {%r92, %r93, %r94, %r95};

	// end inline asm
	bar.sync 	0;
	@%p53 bra 	$L__BB0_94;
	add.u64 	%rd117, %SP, 0;
	add.u64 	%rd3, %SPL, 0;
	mov.u64 	%rd118, $str$6;
	cvta.global.u64 	%rd119, %rd118;
	{ // callseq 53, 0
	.param .b64 param0;
	st.param.b64 	[param0], %rd119;
	.param .b64 param1;
	st.param.b64 	[param1], 0;
	.param .b32 retval0;
	call.uni (retval0), 
	vprintf, 
	(
	param0, 
	param1
	);
	ld.param.b32 	%r210, [retval0];
	} // callseq 53
	mov.b32 	%r274, 0;
	mov.u64 	%rd120, $str;
	mov.u64 	%rd123, $str$1;
	mov.u64 	%rd125, $str$2;
	mov.u64 	%rd127, $str$3;
$L__BB0_90:
	shl.b32 	%r212, %r274, 5;
	add.s32 	%r214, %r206, %r212;
	ld.shared.s16 	%r215, [%r214];
	st.local.u32 	[%rd3], %r215;
	cvta.global.u64 	%rd121, %rd120;
	{ // callseq 54, 0
	.param .b64 param0;
	st.param.b64 	[param0], %rd121;
	.param .b64 param1;
	st.param.b64 	[param1], %rd117;
	.param .b32 retval0;
	call.uni (retval0), 
	vprintf, 
	(
	param0, 
	param1
	);
	ld.param.b32 	%r216, [retval0];
	} // callseq 54
	ld.shared.s16 	%r218, [%r214+2];
	st.local.u32 	[%rd3], %r218;
	{ // callseq 55, 0
	.param .b64 param0;
	st.param.b64 	[param0], %rd121;
	.param .b64 param1;
	st.param.b64 	[param1], %rd117;
	.param .b32 retval0;
	call.uni (retval0), 
	vprintf, 
	(
	param0, 
	param1
	);
	ld.param.b32 	%r219, [retval0];
	} // callseq 55
	ld.shared.s16 	%r221, [%r214+4];
	st.local.u32 	[%rd3], %r221;
	{ // callseq 56, 0
	.param .b64 param0;
	st.param.b64 	[param0], %rd121;
	.param .b64 param1;
	st.param.b64 	[param1], %rd117;
	.param .b32 retval0;
	call.uni (retval0), 
	vprintf, 
	(
	param0, 
	param1
	);
	ld.param.b32 	%r222, [retval0];
	} // callseq 56
	ld.shared.s16 	%r224, [%r214+6];
	st.local.u32 	[%rd3], %r224;
	{ // callseq 57, 0
	.param .b64 param0;
	st.param.b64 	[param0], %rd121;
	.param .b64 param1;
	st.param.b64 	[param1], %rd117;
	.param .b32 retval0;
	call.uni (retval0), 
	vprintf, 
	(
	param0, 
	param1
	);
	ld.param.b32 	%r225, [retval0];
	} // callseq 57
	ld.shared.s16 	%r227, [%r214+8];
	st.local.u32 	[%rd3], %r227;
	{ // callseq 58, 0
	.param .b64 param0;
	st.param.b64 	[param0], %rd121;
	.param .b64 param1;
	st.param.b64 	[param1], %rd117;
	.param .b32 retval0;
	call.uni (retval0), 
	vprintf, 
	(
	param0, 
	param1
	);
	ld.param.b32 	%r228, [retval0];
	} // callseq 58
	ld.shared.s16 	%r230, [%r214+10];
	st.local.u32 	[%rd3], %r230;
	{ // callseq 59, 0
	.param .b64 param0;
	st.param.b64 	[param0], %rd121;
	.param .b64 param1;
	st.param.b64 	[param1], %rd117;
	.param .b32 retval0;
	call.uni (retval0), 
	vprintf, 
	(
	param0, 
	param1
	);
	ld.param.b32 	%r231, [retval0];
	} // callseq 59
	ld.shared.s16 	%r233, [%r214+12];
	st.local.u32 	[%rd3], %r233;
	{ // callseq 60, 0
	.param .b64 param0;
	st.param.b64 	[param0], %rd121;
	.param .b64 param1;
	st.param.b64 	[param1], %rd117;
	.param .b32 retval0;
	call.uni (retval0), 
	vprintf, 
	(
	param0, 
	param1
	);
	ld.param.b32 	%r234, [retval0];
	} // callseq 60
	ld.shared.s16 	%r236, [%r214+14];
	st.local.u32 	[%rd3], %r236;
	{ // callseq 61, 0
	.param .b64 param0;
	st.param.b64 	[param0], %rd121;
	.param .b64 param1;
	st.param.b64 	[param1], %rd117;
	.param .b32 retval0;
	call.uni (retval0), 
	vprintf, 
	(
	param0, 
	param1
	);
	ld.param.b32 	%r237, [retval0];
	} // callseq 61
	cvta.global.u64 	%rd124, %rd123;
	{ // callseq 62, 0
	.param .b64 param0;
	st.param.b64 	[param0], %rd124;
	.param .b64 param1;
	st.param.b64 	[param1], 0;
	.param .b32 retval0;
	call.uni (retval0), 
	vprintf, 
	(
	param0, 
	param1
	);
	ld.param.b32 	%r239, [retval0];
	} // callseq 62
	ld.shared.s16 	%r241, [%r214+16];
	st.local.u32 	[%rd3], %r241;
	{ // callseq 63, 0
	.param .b64 param0;
	st.param.b64 	[param0], %rd121;
	.param .b64 param1;
	st.param.b64 	[param1], %rd117;
	.param .b32 retval0;
	call.uni (retval0), 
	vprintf, 
	(
	param0, 
	param1
	);
	ld.param.b32 	%r242, [retval0];
	} // callseq 63
	ld.shared.s16 	%r244, [%r214+18];
	st.local.u32 	[%rd3], %r244;
	{ // callseq 64, 0
	.param .b64 param0;
	st.param.b64 	[param0], %rd121;
	.param .b64 param1;
	st.param.b64 	[param1], %rd117;
	.param .b32 retval0;
	call.uni (retval0), 
	vprintf, 
	(
	param0, 
	param1
	);
	ld.param.b32 	%r245, [retval0];
	} // callseq 64
	ld.shared.s16 	%r247, [%r214+20];
	st.local.u32 	[%rd3], %r247;
	{ // callseq 65, 0
	.param .b64 param0;
	st.param.b64 	[param0], %rd121;
	.param .b64 param1;
	st.param.b64 	[param1], %rd117;
	.param .b32 retval0;
	call.uni (retval0), 
	vprintf, 
	(
	param0, 
	param1
	);
	ld.param.b32 	%r248, [retval0];
	} // callseq 65
	ld.shared.s16 	%r250, [%r214+22];
	st.local.u32 	[%rd3], %r250;
	{ // callseq 66, 0
	.param .b64 param0;
	st.param.b64 	[param0], %rd121;
	.param .b64 param1;
	st.param.b64 	[param1], %rd117;
	.param .b32 retval0;
	call.uni (retval0), 
	vprintf, 
	(
	param0, 
	param1
	);
	ld.param.b32 	%r251, [retval0];
	} // callseq 66
	ld.shared.s16 	%r253, [%r214+24];
	st.local.u32 	[%rd3], %r253;
	{ // callseq 67, 0
	.param .b64 param0;
	st.param.b64 	[param0], %rd121;
	.param .b64 param1;
	st.param.b64 	[param1], %rd117;
	.param .b32 retval0;
	call.uni (retval0), 
	vprintf, 
	(
	param0, 
	param1
	);
	ld.param.b32 	%r254, [retval0];
	} // callseq 67
	ld.shared.s16 	%r256, [%r214+26];
	st.local.u32 	[%rd3], %r256;
	{ // callseq 68, 0
	.param .b64 param0;
	st.param.b64 	[param0], %rd121;
	.param .b64 param1;
	st.param.b64 	[param1], %rd117;
	.param .b32 retval0;
	call.uni (retval0), 
	vprintf, 
	(
	param0, 
	param1
	);
	ld.param.b32 	%r257, [retval0];
	} // callseq 68
	ld.shared.s16 	%r259, [%r214+28];
	st.local.u32 	[%rd3], %r259;
	{ // callseq 69, 0
	.param .b64 param0;
	st.param.b64 	[param0], %rd121;
	.param .b64 param1;
	st.param.b64 	[param1], %rd117;
	.param .b32 retval0;
	call.uni (retval0), 
	vprintf, 
	(
	param0, 
	param1
	);
	ld.param.b32 	%r260, [retval0];
	} // callseq 69
	ld.shared.s16 	%r262, [%r214+30];
	st.local.u32 	[%rd3], %r262;
	{ // callseq 70, 0
	.param .b64 param0;
	st.param.b64 	[param0], %rd121;
	.param .b64 param1;
	st.param.b64 	[param1], %rd117;
	.param .b32 retval0;
	call.uni (retval0), 
	vprintf, 
	(
	param0, 
	param1
	);
	ld.param.b32 	%r263, [retval0];
	} // callseq 70
	cvta.global.u64 	%rd126, %rd125;
	{ // callseq 71, 0
	.param .b64 param0;
	st.param.b64 	[param0], %rd126;
	.param .b64 param1;
	st.param.b64 	[param1], 0;
	.param .b32 retval0;
	call.uni (retval0), 
	vprintf, 
	(
	param0, 
	param1
	);
	ld.param.b32 	%r265, [retval0];
	} // callseq 71
	setp.ne.s32 	%p54, %r274, 7;
	@%p54 bra 	$L__BB0_92;
	cvta.global.u64 	%rd128, %rd127;
	{ // callseq 72, 0
	.param .b64 param0;
	st.param.b64 	[param0], %rd128;
	.param .b64 param1;
	st.param.b64 	[param1], 0;
	.param .b32 retval0;
	call.uni (retval0), 
	vprintf, 
	(
	param0, 
	param1
	);
	ld.param.b32 	%r267, [retval0];
	} // callseq 72
$L__BB0_92:
	add.s32 	%r274, %r274, 1;
	setp.ne.s32 	%p55, %r274, 16;
	@%p55 bra 	$L__BB0_90;
	mov.u64 	%rd129, $str$2;
	cvta.global.u64 	%rd130, %rd129;
	{ // callseq 73, 0
	.param .b64 param0;
	st.param.b64 	[param0], %rd130;
	.param .b64 param1;
	st.param.b64 	[param1], 0;
	.param .b32 retval0;
	call.uni (retval0), 
	vprintf, 
	(
	param0, 
	param1
	);
	ld.param.b32 	%r269, [retval0];
	} // callseq 73
$L__BB0_94:
	ret;

}


// ===== COMPILED SASS (sm_100) =====

	.target	sm_100

	.elftype	@"ET_EXEC"


//--------------------- .note.nv.tkinfo           --------------------------
	.section	.note.nv.tkinfo,"",@"SHT_NOTE"
	.sectionflags	@"SHF_NOTE_NV_TKINFO"
	.tkinfo
        /*0018*/ 	.word	0x00000002
        /*0030*/ 	.string	""
        /*0030*/ 	.string	"ptxas"
        /*0030*/ 	.string	"Cuda compilation tools, release 13.0, V13.0.88"
        /*0030*/ 	.string	"Build cuda_13.0.r13.0/compiler.36424714_0"
        /*0030*/ 	.string	"-arch sm_100 -m 64 "



//--------------------- .note.nv.cuinfo           --------------------------
	.section	.note.nv.cuinfo,"",@"SHT_NOTE"
	.sectionflags	@"SHF_NOTE_NV_CUINFO"
        /*0018*/ 	.short	0x0002
        /*001a*/ 	.short	0x0064
        /*001c*/ 	.short	0x0082
	.zero		2


//--------------------- .nv.info                  --------------------------
	.section	.nv.info,"",@"SHT_CUDA_INFO"
	.align	4


	//----- nvinfo : EIATTR_REGCOUNT
	.align		4
        /*0000*/ 	.byte	0x04, 0x2f
        /*0002*/ 	.short	(.L_8 - .L_7)
	.align		4
.L_7:
        /*0004*/ 	.word	index@(_Z15ldmatrix_kernelv)
        /*0008*/ 	.word	0x0000001d


	//----- nvinfo : EIATTR_FRAME_SIZE
	.align		4
.L_8:
        /*000c*/ 	.byte	0x04, 0x11
        /*000e*/ 	.short	(.L_10 - .L_9)
	.align		4
.L_9:
        /*0010*/ 	.word	index@(_Z15ldmatrix_kernelv)
        /*0014*/ 	.word	0x00000030


	//----- nvinfo : EIATTR_MIN_STACK_SIZE
	.align		4
.L_10:
        /*0018*/ 	.byte	0x04, 0x12
        /*001a*/ 	.short	(.L_12 - .L_11)
	.align		4
.L_11:
        /*001c*/ 	.word	index@(_Z15ldmatrix_kernelv)
        /*0020*/ 	.word	0x00000030
.L_12:


//--------------------- .nv.compat                --------------------------
	.section	.nv.compat,"",@"SHT_CUDA_COMPAT_INFO"
	.align	4
        /*0000*/ 	.byte	0x02, 0x09, 0x00, 0x00, 0x02, 0x02, 0x01, 0x00, 0x02, 0x05, 0x05, 0x00, 0x03, 0x07, 0x01, 0x01
        /*0010*/ 	.byte	0x02, 0x03, 0x00, 0x00, 0x02, 0x06, 0x01, 0x00, 0x04, 0x0b, 0x08, 0x00, 0x09, 0x00, 0x00, 0x00
        /*0020*/ 	.byte	0x00, 0x00, 0x00, 0x00


//--------------------- .nv.info._Z15ldmatrix_kernelv --------------------------
	.section	.nv.info._Z15ldmatrix_kernelv,"",@"SHT_CUDA_INFO"
	.sectionflags	@""
	.align	4


	//----- nvinfo : EIATTR_CUDA_API_VERSION
	.align		4
        /*0000*/ 	.byte	0x04, 0x37
        /*0002*/ 	.short	(.L_14 - .L_13)
.L_13:
        /*0004*/ 	.word	0x00000082


	//----- nvinfo : EIATTR_SPARSE_MMA_MASK
	.align		4
.L_14:
        /*0008*/ 	.byte	0x03, 0x50
        /*000a*/ 	.short	0x0000


	//----- nvinfo : EIATTR_MAXREG_COUNT
	.align		4
        /*000c*/ 	.byte	0x03, 0x1b
        /*000e*/ 	.short	0x00ff


	//----- nvinfo : EIATTR_NUM_BARRIERS
	.align		4
        /*0010*/ 	.byte	0x02, 0x4c
        /*0012*/ 	.byte	0x01
	.zero		1


	//----- nvinfo : EIATTR_EXTERNS
	.align		4
        /*0014*/ 	.byte	0x04, 0x0f
        /*0016*/ 	.short	(.L_16 - .L_15)


	//   ....[0]....
	.align		4
.L_15:
        /*0018*/ 	.word	index@(vprintf)


	//----- nvinfo : EIATTR_MERCURY_ISA_VERSION
	.align		4
.L_16:
        /*001c*/ 	.byte	0x03, 0x5f
        /*001e*/ 	.short	0x0101


	//----- nvinfo : EIATTR_VRC_CTA_INIT_COUNT
	.align		4
        /*0020*/ 	.byte	0x02, 0x4a
	.zero		1
	.zero		1


	//----- nvinfo : EIATTR_SYSCALL_OFFSETS
	.align		4
        /*0024*/ 	.byte	0x04, 0x46
        /*0026*/ 	.short	(.L_18 - .L_17)


	//   ....[0]....
.L_17:
        /*0028*/ 	.word	0x00000260


	//   ....[1]....
        /*002c*/ 	.word	0x00000370


	//   ....[2]....
        /*0030*/ 	.word	0x00000410


	//   ....[3]....
        /*0034*/ 	.word	0x000004b0


	//   ....[4]....
        /*0038*/ 	.word	0x00000550


	//   ....[5]....
        /*003c*/ 	.word	0x000005f0


	//   ....[6]....
        /*0040*/ 	.word	0x00000690


	//   ....[7]....
        /*0044*/ 	.word	0x00000730


	//   ....[8]....
        /*0048*/ 	.word	0x000007d0


	//   ....[9]....
        /*004c*/ 	.word	0x00000840


	//   ....[10]....
        /*0050*/ 	.word	0x000008e0


	//   ....[11]....
        /*0054*/ 	.word	0x00000980


	//   ....[12]....
        /*0058*/ 	.word	0x00000a20


	//   ....[13]....
        /*005c*/ 	.word	0x00000ac0


	//   ....[14]....
        /*0060*/ 	.word	0x00000b60


	//   ....[15]....
        /*0064*/ 	.word	0x00000c00


	//   ....[16]....
        /*0068*/ 	.word	0x00000ca0


	//   ....[17]....
        /*006c*/ 	.word	0x00000d40


	//   ....[18]....
        /*0070*/ 	.word	0x00000db0


	//   ....[19]....
        /*0074*/ 	.word	0x00000e50


	//   ....[20]....
        /*0078*/ 	.word	0x00000f20


	//   ....[21]....
        /*007c*/ 	.word	0x00001230


	//   ....[22]....
        /*0080*/ 	.word	0x00001330


	//   ....[23]....
        /*0084*/ 	.word	0x00001490


	//   ....[24]....
        /*0088*/ 	.word	0x00001590


	//   ....[25]....
        /*008c*/ 	.word	0x00001710


	//   ....[26]....
        /*0090*/ 	.word	0x00001810


	//   ....[27]....
        /*0094*/ 	.word	0x00001970


	//   ....[28]....
        /*0098*/ 	.word	0x00001a70


	//   ....[29]....
        /*009c*/ 	.word	0x00001c10


	//   ....[30]....
        /*00a0*/ 	.word	0x00001d10


	//   ....[31]....
        /*00a4*/ 	.word	0x00001e70


	//   ....[32]....
        /*00a8*/ 	.word	0x00001f70


	//   ....[33]....
        /*00ac*/ 	.word	0x000020f0


	//   ....[34]....
        /*00b0*/ 	.word	0x000021f0


	//   ....[35]....
        /*00b4*/ 	.word	0x00002350


	//   ....[36]....
        /*00b8*/ 	.word	0x00002450


	//   ....[37]....
        /*00bc*/ 	.word	0x00002610


	//   ....[38]....
        /*00c0*/ 	.word	0x00002710


	//   ....[39]....
        /*00c4*/ 	.word	0x00002870


	//   ....[40]....
        /*00c8*/ 	.word	0x00002970


	//   ....[41]....
        /*00cc*/ 	.word	0x00002af0


	//   ....[42]....
        /*00d0*/ 	.word	0x00002bf0


	//   ....[43]....
        /*00d4*/ 	.word	0x00002d50


	//   ....[44]....
        /*00d8*/ 	.word	0x00002e50


	//   ....[45]....
        /*00dc*/ 	.word	0x00002ff0


	//   ....[46]....
        /*00e0*/ 	.word	0x000030f0


	//   ....[47]....
        /*00e4*/ 	.word	0x00003250


	//   ....[48]....
        /*00e8*/ 	.word	0x00003350


	//   ....[49]....
        /*00ec*/ 	.word	0x000034d0


	//   ....[50]....
        /*00f0*/ 	.word	0x000035d0


	//   ....[51]....
        /*00f4*/ 	.word	0x00003730


	//   ....[52]....
        /*00f8*/ 	.word	0x00003830


	//   ....[53]....
        /*00fc*/ 	.word	0x00003960


	//   ....[54]....
        /*0100*/ 	.word	0x00003a40


	//   ....[55]....
        /*0104*/ 	.word	0x00003ae0


	//   ....[56]....
        /*0108*/ 	.word	0x00003b80


	//   ....[57]....
        /*010c*/ 	.word	0x00003c20


	//   ....[58]....
        /*0110*/ 	.word	0x00003cc0


	//   ....[59]....
        /*0114*/ 	.word	0x00003d60


	//   ....[60]....
        /*0118*/ 	.word	0x00003e00


	//   ....[61]....
        /*011c*/ 	.word	0x00003ea0


	//   ....[62]....
        /*0120*/ 	.word	0x00003f10


	//   ....[63]....
        /*0124*/ 	.word	0x00003fb0


	//   ....[64]....
        /*0128*/ 	.word	0x00004050


	//   ....[65]....
        /*012c*/ 	.word	0x000040f0


	//   ....[66]....
        /*0130*/ 	.word	0x00004190


	//   ....[67]....
        /*0134*/ 	.word	0x00004230


	//   ....[68]....
        /*0138*/ 	.word	0x000042d0


	//   ....[69]....
        /*013c*/ 	.word	0x00004370


	//   ....[70]....
        /*0140*/ 	.word	0x00004410


	//   ....[71]....
        /*0144*/ 	.word	0x00004480


	//   ....[72]....
        /*0148*/ 	.word	0x00004520


	//   ....[73]....
        /*014c*/ 	.word	0x000045f0


	//----- nvinfo : EIATTR_EXIT_INSTR_OFFSETS
	.align		4
.L_18:
        /*0150*/ 	.byte	0x04, 0x1c
        /*0152*/ 	.short	(.L_20 - .L_19)


	//   ....[0]....
.L_19:
        /*0154*/ 	.word	0x000038e0


	//   ....[1]....
        /*0158*/ 	.word	0x00004600


	//----- nvinfo : EIATTR_INDIRECT_BRANCH_TARGETS
	.align		4
.L_20:
        /*015c*/ 	.byte	0x04, 0x34
        /*015e*/ 	.short	(.L_22 - .L_21)


	//   ....[0]....
.L_21:
        /*0160*/ 	.word	.L_x_99@srel
        /*0164*/ 	.short	0x0
        /*0166*/ 	.short	0x0
        /*0168*/ 	.word	0x3
        /*016c*/ 	.word	.L_x_100@srel
        /*0170*/ 	.word	.L_x_101@srel
        /*0174*/ 	.word	.L_x_32@srel


	//   ....[1]....
        /*0178*/ 	.word	.L_x_103@srel
        /*017c*/ 	.short	0x0
        /*017e*/ 	.short	0x0
        /*0180*/ 	.word	0x3
        /*0184*/ 	.word	.L_x_104@srel
        /*0188*/ 	.word	.L_x_105@srel
        /*018c*/ 	.word	.L_x_32@srel


	//   ....[2]....
        /*0190*/ 	.word	.L_x_107@srel
        /*0194*/ 	.short	0x0
        /*0196*/ 	.short	0x0
        /*0198*/ 	.word	0x3
        /*019c*/ 	.word	.L_x_108@srel
        /*01a0*/ 	.word	.L_x_109@srel
        /*01a4*/ 	.word	.L_x_32@srel


	//   ....[3]....
        /*01a8*/ 	.word	.L_x_111@srel
        /*01ac*/ 	.short	0x0
        /*01ae*/ 	.short	0x0
        /*01b0*/ 	.word	0x3
        /*01b4*/ 	.word	.L_x_112@srel
        /*01b8*/ 	.word	.L_x_113@srel
        /*01bc*/ 	.word	.L_x_32@srel


	//   ....[4]....
        /*01c0*/ 	.word	.L_x_115@srel
        /*01c4*/ 	.short	0x0
        /*01c6*/ 	.short	0x0
        /*01c8*/ 	.word	0x3
        /*01cc*/ 	.word	.L_x_116@srel
        /*01d0*/ 	.word	.L_x_117@srel
        /*01d4*/ 	.word	.L_x_32@srel


	//   ....[5]....
        /*01d8*/ 	.word	.L_x_119@srel
        /*01dc*/ 	.short	0x0
        /*01de*/ 	.short	0x0
        /*01e0*/ 	.word	0x3
        /*01e4*/ 	.word	.L_x_120@srel
        /*01e8*/ 	.word	.L_x_121@srel
        /*01ec*/ 	.word	.L_x_32@srel


	//   ....[6]....
        /*01f0*/ 	.word	.L_x_123@srel
        /*01f4*/ 	.short	0x0
        /*01f6*/ 	.short	0x0
        /*01f8*/ 	.word	0x3
        /*01fc*/ 	.word	.L_x_124@srel
        /*0200*/ 	.word	.L_x_125@srel
        /*0204*/ 	.word	.L_x_32@srel


	//   ....[7]....
        /*0208*/ 	.word	.L_x_127@srel
        /*020c*/ 	.short	0x0
        /*020e*/ 	.short	0x0
        /*0210*/ 	.word	0x3
        /*0214*/ 	.word	.L_x_128@srel
        /*0218*/ 	.word	.L_x_129@srel
        /*021c*/ 	.word	.L_x_32@srel


	//   ....[8]....
        /*0220*/ 	.word	.L_x_131@srel
        /*0224*/ 	.short	0x0
        /*0226*/ 	.short	0x0
        /*0228*/ 	.word	0x3
        /*022c*/ 	.word	.L_x_132@srel
        /*0230*/ 	.word	.L_x_133@srel
        /*0234*/ 	.word	.L_x_32@srel


	//   ....[9]....
        /*0238*/ 	.word	.L_x_135@srel
        /*023c*/ 	.short	0x0
        /*023e*/ 	.short	0x0
        /*0240*/ 	.word	0x3
        /*0244*/ 	.word	.L_x_136@srel
        /*0248*/ 	.word	.L_x_137@srel
        /*024c*/ 	.word	.L_x_32@srel


	//   ....[10]....
        /*0250*/ 	.word	.L_x_139@srel
        /*0254*/ 	.short	0x0
        /*0256*/ 	.short	0x0
        /*0258*/ 	.word	0x3
        /*025c*/ 	.word	.L_x_140@srel
        /*0260*/ 	.word	.L_x_141@srel
        /*0264*/ 	.word	.L_x_32@srel


	//   ....[11]....
        /*0268*/ 	.word	.L_x_143@srel
        /*026c*/ 	.short	0x0
        /*026e*/ 	.short	0x0
        /*0270*/ 	.word	0x3
        /*0274*/ 	.word	.L_x_144@srel
        /*0278*/ 	.word	.L_x_145@srel
        /*027c*/ 	.word	.L_x_32@srel


	//   ....[12]....
        /*0280*/ 	.word	.L_x_147@srel
        /*0284*/ 	.short	0x0
        /*0286*/ 	.short	0x0
        /*0288*/ 	.word	0x3
        /*028c*/ 	.word	.L_x_148@srel
        /*0290*/ 	.word	.L_x_149@srel
        /*0294*/ 	.word	.L_x_32@srel


	//   ....[13]....
        /*0298*/ 	.word	.L_x_151@srel
        /*029c*/ 	.short	0x0
        /*029e*/ 	.short	0x0
        /*02a0*/ 	.word	0x3
        /*02a4*/ 	.word	.L_x_152@srel
        /*02a8*/ 	.word	.L_x_153@srel
        /*02ac*/ 	.word	.L_x_32@srel


	//   ....[14]....
        /*02b0*/ 	.word	.L_x_155@srel
        /*02b4*/ 	.short	0x0
        /*02b6*/ 	.short	0x0
        /*02b8*/ 	.word	0x3
        /*02bc*/ 	.word	.L_x_156@srel
        /*02c0*/ 	.word	.L_x_157@srel
        /*02c4*/ 	.word	.L_x_32@srel


	//   ....[15]....
        /*02c8*/ 	.word	.L_x_159@srel
        /*02cc*/ 	.short	0x0
        /*02ce*/ 	.short	0x0
        /*02d0*/ 	.word	0x3
        /*02d4*/ 	.word	.L_x_160@srel
        /*02d8*/ 	.word	.L_x_161@srel
        /*02dc*/ 	.word	.L_x_32@srel


	//----- nvinfo : EIATTR_CRS_STACK_SIZE
	.align		4
.L_22:
        /*02e0*/ 	.byte	0x04, 0x1e
        /*02e2*/ 	.short	(.L_24 - .L_23)
.L_23:
        /*02e4*/ 	.word	0x00000000


	//----- nvinfo : EIATTR_SW_WAR
	.align		4
.L_24:
        /*02e8*/ 	.byte	0x04, 0x36
        /*02ea*/ 	.short	(.L_26 - .L_25)
.L_25:
        /*02ec*/ 	.word	0x00000008
.L_26:


//--------------------- .nv.callgraph             --------------------------
	.section	.nv.callgraph,"",@"SHT_CUDA_CALLGRAPH"
	.align	4
	.sectionentsize	8
	.align		4
        /*0000*/ 	.word	0x00000000
	.align		4
        /*0004*/ 	.word	0xffffffff
	.align		4
        /*0008*/ 	.word	index@(_Z15ldmatrix_kernelv)
	.align		4
        /*000c*/ 	.word	index@(vprintf)
	.align		4
        /*0010*/ 	.word	0x00000000
	.align		4
        /*0014*/ 	.word	0xfffffffe
	.align		4
        /*0018*/ 	.word	0x00000000
	.align		4
        /*001c*/ 	.word	0xfffffffd
	.align		4
        /*0020*/ 	.word	0x00000000
	.align		4
        /*0024*/ 	.word	0xfffffffc


//--------------------- .nv.constant4             --------------------------
	.section	.nv.constant4,"a",@progbits
	.align	8
	.align		8
.nv.constant4:
        /*0000*/ 	.dword	vprintf
	.align		8
        /*0008*/ 	.dword	$str
	.align		8
        /*0010*/ 	.dword	$str$1
	.align		8
        /*0018*/ 	.dword	$str$2
	.align		8
        /*0020*/ 	.dword	$str$3
	.align		8
        /*0028*/ 	.dword	$str$4
	.align		8
        /*0030*/ 	.dword	$str$5
	.align		8
        /*0038*/ 	.dword	$str$6


//--------------------- .nv.constant2._Z15ldmatrix_kernelv --------------------------
	.section	.nv.constant2._Z15ldmatrix_kernelv,"a",@progbits
	.sectionflags	@""
	.align	4
.nv.constant2._Z15ldmatrix_kernelv:
        /*0000*/ 	.byte	0x50, 0x12, 0x00, 0x00, 0x50, 0x11, 0x00, 0x00, 0x40, 0x38, 0x00, 0x00, 0xb0, 0x14, 0x00, 0x00
        /* <DEDUP_REMOVED lines=11> */


//--------------------- .text._Z15ldmatrix_kernelv --------------------------
	.section	.text._Z15ldmatrix_kernelv,"ax",@progbits
	.align	128
        .global         _Z15ldmatrix_kernelv
        .type           _Z15ldmatrix_kernelv,@function
        .size           _Z15ldmatrix_kernelv,(.L_x_163 - _Z15ldmatrix_kernelv)
        .other          _Z15ldmatrix_kernelv,@"STO_CUDA_ENTRY STV_DEFAULT"
_Z15ldmatrix_kernelv:
.text._Z15ldmatrix_kernelv:
[----:B------:R-:W0:Y:S01]  /*0000*/  LDC R1, c[0x0][0x37c] ;  /* 0x0000df00ff017b82 */ /* 0x000e220000000800 */
[----:B------:R-:W1:Y:S01]  /*0010*/  S2R R24, SR_TID.X ;  /* 0x0000000000187919 */ /* 0x000e620000002100 */
[----:B------:R-:W2:Y:S01]  /*0020*/  LDCU UR4, c[0x0][0x2f8] ;  /* 0x00005f00ff0477ac */ /* 0x000ea20008000800 */
[----:B0-----:R-:W-:Y:S01]  /*0030*/  VIADD R1, R1, 0xffffffd0 ;  /* 0xffffffd001017836 */ /* 0x001fe20000000000 */
[----:B------:R-:W-:Y:S01]  /*0040*/  BSSY.RECONVERGENT B0, `(.L_x_0) ;  /* 0x0000017000007945 */ /* 0x000fe20003800200 */
[----:B------:R-:W0:Y:S03]  /*0050*/  LDCU UR5, c[0x0][0x2fc] ;  /* 0x00005f80ff0577ac */ /* 0x000e260008000800 */
[----:B--2---:R-:W-:-:S05]  /*0060*/  IADD3 R22, P1, PT, R1, UR4, RZ ;  /* 0x0000000401167c10 */ /* 0x004fca000ff3e0ff */
[----:B0-----:R-:W-:Y:S01]  /*0070*/  IMAD.X R2, RZ, RZ, UR5, P1 ;  /* 0x00000005ff027e24 */ /* 0x001fe200088e06ff */
[C---:B-1----:R-:W-:Y:S02]  /*0080*/  ISETP.GT.U32.AND P0, PT, R24.reuse, 0xff, PT ;  /* 0x000000ff1800780c */ /* 0x042fe40003f04070 */
[----:B------:R-:W-:-:S11]  /*0090*/  LOP3.LUT R23, R24, 0xf, RZ, 0xc0, !PT ;  /* 0x0000000f18177812 */ /* 0x000fd600078ec0ff */
[----:B------:R-:W-:Y:S05]  /*00a0*/  @P0 BRA `(.L_x_1) ;  /* 0x0000000000400947 */ /* 0x000fea0003800000 */
[----:B------:R-:W0:Y:S01]  /*00b0*/  S2UR UR5, SR_CgaCtaId ;  /* 0x00000000000579c3 */ /* 0x000e220000008800 */
[C---:B------:R-:W-:Y:S01]  /*00c0*/  IMAD.SHL.U32 R0, R24.reuse, 0x2, RZ ;  /* 0x0000000218007824 */ /* 0x040fe200078e00ff */
[----:B------:R-:W-:Y:S01]  /*00d0*/  UMOV UR4, 0x400 ;  /* 0x0000040000047882 */ /* 0x000fe20000000000 */
[----:B------:R-:W-:Y:S01]  /*00e0*/  PRMT R3, R24, 0x7610, R3 ;  /* 0x0000761018037816 */ /* 0x000fe20000000003 */
[----:B------:R-:W-:Y:S02]  /*00f0*/  IMAD.MOV.U32 R4, RZ, RZ, R24 ;  /* 0x000000ffff047224 */ /* 0x000fe400078e0018 */
[----:B------:R-:W-:-:S05]  /*0100*/  LOP3.LUT R0, R0, 0x7e0, RZ, 0xc0, !PT ;  /* 0x000007e000007812 */ /* 0x000fca00078ec0ff */
[----:B------:R-:W-:Y:S01]  /*0110*/  IMAD R0, R23, 0x2, R0 ;  /* 0x0000000217007824 */ /* 0x000fe200078e0200 */
[----:B0-----:R-:W-:-:S06]  /*0120*/  ULEA UR4, UR5, UR4, 0x18 ;  /* 0x0000000405047291 */ /* 0x001fcc000f8ec0ff */
[----:B------:R-:W-:-:S07]  /*0130*/  VIADD R0, R0, UR4 ;  /* 0x0000000400007c36 */ /* 0x000fce0008000000 */
.L_x_2:
[C---:B------:R-:W-:Y:S01]  /*0140*/  ISETP.GE.U32.AND P0, PT, R4.reuse, 0xe0, PT ;  /* 0x000000e00400780c */ /* 0x040fe20003f06070 */
[----:B------:R0:W-:Y:S01]  /*0150*/  STS.U16 [R0], R3 ;  /* 0x0000000300007388 */ /* 0x0001e20000000400 */
[----:B------:R-:W-:Y:S01]  /*0160*/  IADD3 R5, PT, PT, R3, 0x20, RZ ;  /* 0x0000002003057810 */ /* 0x000fe20007ffe0ff */
[----:B------:R-:W-:Y:S02]  /*0170*/  VIADD R4, R4, 0x20 ;  /* 0x0000002004047836 */ /* 0x000fe40000000000 */
[----:B0-----:R-:W-:Y:S01]  /*0180*/  VIADD R0, R0, 0x40 ;  /* 0x0000004000007836 */ /* 0x001fe20000000000 */
[----:B------:R-:W-:-:S07]  /*0190*/  PRMT R3, R5, 0x7610, R3 ;  /* 0x0000761005037816 */ /* 0x000fce0000000003 */
[----:B------:R-:W-:Y:S05]  /*01a0*/  @!P0 BRA `(.L_x_2) ;  /* 0xfffffffc00e48947 */ /* 0x000fea000383ffff */
.L_x_1:
[----:B------:R-:W-:Y:S05]  /*01b0*/  BSYNC.RECONVERGENT B0 ;  /* 0x0000000000007941 */ /* 0x000fea0003800200 */
.L_x_0:
[----:B------:R-:W-:Y:S01]  /*01c0*/  BAR.SYNC.DEFER_BLOCKING 0x0 ;  /* 0x0000000000007b1d */ /* 0x000fe20000010000 */
[----:B------:R-:W-:-:S13]  /*01d0*/  ISETP.NE.AND P0, PT, R24, RZ, PT ;  /* 0x000000ff1800720c */ /* 0x000fda0003f05270 */
[----:B------:R-:W-:Y:S05]  /*01e0*/  @P0 BRA `(.L_x_3) ;  /* 0x0000000c00500947 */ /* 0x000fea0003800000 */
[----:B------:R-:W-:Y:S01]  /*01f0*/  MOV R0, 0x0 ;  /* 0x0000000000007802 */ /* 0x000fe20000000f00 */
[----:B------:R-:W0:Y:S01]  /*0200*/  LDCU.64 UR4, c[0x4][0x28] ;  /* 0x01000500ff0477ac */ /* 0x000e220008000a00 */
[----:B------:R-:W-:Y:S02]  /*0210*/  CS2R R6, SRZ ;  /* 0x0000000000067805 */ /* 0x000fe4000001ff00 */
[----:B------:R1:W2:Y:S01]  /*0220*/  LDC.64 R8, c[0x4][R0] ;  /* 0x0100000000087b82 */ /* 0x0002a20000000a00 */
[----:B0-----:R-:W-:Y:S02]  /*0230*/  IMAD.U32 R4, RZ, RZ, UR4 ;  /* 0x00000004ff047e24 */ /* 0x001fe4000f8e00ff */
[----:B-1----:R-:W-:-:S07]  /*0240*/  IMAD.U32 R5, RZ, RZ, UR5 ;  /* 0x00000005ff057e24 */ /* 0x002fce000f8e00ff */
[----:B------:R-:W-:-:S07]  /*0250*/  LEPC R20, `(.L_x_4) ;  /* 0x000000001014794e */ /* 0x000fce0000000000 */
[----:B--2---:R-:W-:Y:S05]  /*0260*/  CALL.ABS.NOINC R8 ;  /* 0x0000000008007343 */ /* 0x004fea0003c00000 */
.L_x_4:
[----:B------:R-:W0:Y:S01]  /*0270*/  S2R R3, SR_CgaCtaId ;  /* 0x0000000000037919 */ /* 0x000e220000008800 */
[----:B------:R-:W-:Y:S01]  /*0280*/  MOV R18, 0x400 ;  /* 0x0000040000127802 */ /* 0x000fe20000000f00 */
[----:B------:R-:W-:Y:S01]  /*0290*/  BSSY.RECONVERGENT B7, `(.L_x_5) ;  /* 0x00000c1000077945 */ /* 0x000fe20003800200 */
[----:B------:R-:W-:Y:S02]  /*02a0*/  IMAD.MOV.U32 R19, RZ, RZ, RZ ;  /* 0x000000ffff137224 */ /* 0x000fe400078e00ff */
[----:B0-----:R-:W-:-:S07]  /*02b0*/  LEA R18, R3, R18, 0x18 ;  /* 0x0000001203127211 */ /* 0x001fce00078ec0ff */
.L_x_26:
[----:B------:R-:W-:Y:S01]  /*02c0*/  IMAD R17, R19, 0x20, R18 ;  /* 0x0000002013117824 */ /* 0x000fe200078e0212 */
[----:B------:R-:W-:Y:S01]  /*02d0*/  MOV R16, 0x0 ;  /* 0x0000000000107802 */ /* 0x000fe20000000f00 */
[----:B------:R-:W0:Y:S01]  /*02e0*/  LDCU.64 UR4, c[0x4][0x8] ;  /* 0x01000100ff0477ac */ /* 0x000e220008000a00 */
[----:B------:R-:W-:Y:S02]  /*02f0*/  IMAD.MOV.U32 R6, RZ, RZ, R22 ;  /* 0x000000ffff067224 */ /* 0x000fe400078e0016 */
[----:B------:R-:W1:Y:S01]  /*0300*/  LDS.S16 R0, [R17] ;  /* 0x0000000011007984 */ /* 0x000e620000000600 */
[----:B------:R2:W3:Y:S01]  /*0310*/  LDC.64 R8, c[0x4][R16] ;  /* 0x0100000010087b82 */ /* 0x0004e20000000a00 */
[----:B------:R-:W-:Y:S01]  /*0320*/  IMAD.MOV.U32 R7, RZ, RZ, R2 ;  /* 0x000000ffff077224 */ /* 0x000fe200078e0002 */
[----:B0-----:R-:W-:Y:S01]  /*0330*/  MOV R4, UR4 ;  /* 0x0000000400047c02 */ /* 0x001fe20008000f00 */
[----:B------:R-:W-:Y:S01]  /*0340*/  IMAD.U32 R5, RZ, RZ, UR5 ;  /* 0x00000005ff057e24 */ /* 0x000fe2000f8e00ff */
[----:B-1----:R2:W-:Y:S06]  /*0350*/  STL [R1], R0 ;  /* 0x0000000001007387 */ /* 0x0025ec0000100800 */
[----:B------:R-:W-:-:S07]  /*0360*/  LEPC R20, `(.L_x_6) ;  /* 0x000000001014794e */ /* 0x000fce0000000000 */
[----:B--23--:R-:W-:Y:S05]  /*0370*/  CALL.ABS.NOINC R8 ;  /* 0x0000000008007343 */ /* 0x00cfea0003c00000 */
.L_x_6:
[----:B------:R-:W0:Y:S01]  /*0380*/  LDS.S16 R0, [R17+0x2] ;  /* 0x0000020011007984 */ /* 0x000e220000000600 */
[----:B------:R1:W2:Y:S01]  /*0390*/  LDC.64 R8, c[0x4][R16] ;  /* 0x0100000010087b82 */ /* 0x0002a20000000a00 */
[----:B------:R-:W3:Y:S01]  /*03a0*/  LDCU.64 UR4, c[0x4][0x8] ;  /* 0x01000100ff0477ac */ /* 0x000ee20008000a00 */
[----:B------:R-:W-:Y:S01]  /*03b0*/  IMAD.MOV.U32 R6, RZ, RZ, R22 ;  /* 0x000000ffff067224 */ /* 0x000fe200078e0016 */
[----:B------:R-:W-:Y:S01]  /*03c0*/  MOV R7, R2 ;  /* 0x0000000200077202 */ /* 0x000fe20000000f00 */
[----:B---3--:R-:W-:Y:S02]  /*03d0*/  IMAD.U32 R4, RZ, RZ, UR4 ;  /* 0x00000004ff047e24 */ /* 0x008fe4000f8e00ff */
[----:B------:R-:W-:Y:S01]  /*03e0*/  IMAD.U32 R5, RZ, RZ, UR5 ;  /* 0x00000005ff057e24 */ /* 0x000fe2000f8e00ff */
[----:B0-----:R1:W-:Y:S06]  /*03f0*/  STL [R1], R0 ;  /* 0x0000000001007387 */ /* 0x0013ec0000100800 */
[----:B------:R-:W-:-:S07]  /*0400*/  LEPC R20, `(.L_x_7) ;  /* 0x000000001014794e */ /* 0x000fce0000000000 */
[----:B-12---:R-:W-:Y:S05]  /*0410*/  CALL.ABS.NOINC R8 ;  /* 0x0000000008007343 */ /* 0x006fea0003c00000 */
.L_x_7:
[----:B------:R-:W0:Y:S01]  /*0420*/  LDS.S16 R0, [R17+0x4] ;  /* 0x0000040011007984 */ /* 0x000e220000000600 */
[----:B------:R1:W2:Y:S01]  /*0430*/  LDC.64 R8, c[0x4][R16] ;  /* 0x0100000010087b82 */ /* 0x0002a20000000a00 */
[----:B------:R-:W3:Y:S01]  /*0440*/  LDCU.64 UR4, c[0x4][0x8] ;  /* 0x01000100ff0477ac */ /* 0x000ee20008000a00 */
[----:B------:R-:W-:Y:S02]  /*0450*/  IMAD.MOV.U32 R6, RZ, RZ, R22 ;  /* 0x000000ffff067224 */ /* 0x000fe400078e0016 */
[----:B------:R-:W-:Y:S02]  /*0460*/  IMAD.MOV.U32 R7, RZ, RZ, R2 ;  /* 0x000000ffff077224 */ /* 0x000fe400078e0002 */
[----:B---3--:R-:W-:Y:S02]  /*0470*/  IMAD.U32 R4, RZ, RZ, UR4 ;  /* 0x00000004ff047e24 */ /* 0x008fe4000f8e00ff */
[----:B------:R-:W-:Y:S01]  /*0480*/  IMAD.U32 R5, RZ, RZ, UR5 ;  /* 0x00000005ff057e24 */ /* 0x000fe2000f8e00ff */
[----:B0-----:R1:W-:Y:S06]  /*0490*/  STL [R1], R0 ;  /* 0x0000000001007387 */ /* 0x0013ec0000100800 */
[----:B------:R-:W-:-:S07]  /*04a0*/  LEPC R20, `(.L_x_8) ;  /* 0x000000001014794e */ /* 0x000fce0000000000 */
[----:B-12---:R-:W-:Y:S05]  /*04b0*/  CALL.ABS.NOINC R8 ;  /* 0x0000000008007343 */ /* 0x006fea0003c00000 */
.L_x_8:
[----:B------:R-:W0:Y:S01]  /*04c0*/  LDS.S16 R0, [R17+0x6] ;  /* 0x0000060011007984 */ /* 0x000e220000000600 */
[----:B------:R1:W2:Y:S01]  /*04d0*/  LDC.64 R8, c[0x4][R16] ;  /* 0x0100000010087b82 */ /* 0x0002a20000000a00 */
[----:B------:R-:W3:Y:S01]  /*04e0*/  LDCU.64 UR4, c[0x4][0x8] ;  /* 0x01000100ff0477ac */ /* 0x000ee20008000a00 */
[----:B------:R-:W-:Y:S01]  /*04f0*/  MOV R6, R22 ;  /* 0x0000001600067202 */ /* 0x000fe20000000f00 */
[----:B------:R-:W-:Y:S02]  /*0500*/  IMAD.MOV.U32 R7, RZ, RZ, R2 ;  /* 0x000000ffff077224 */ /* 0x000fe400078e0002 */
[----:B---3--:R-:W-:Y:S02]  /*0510*/  IMAD.U32 R4, RZ, RZ, UR4 ;  /* 0x00000004ff047e24 */ /* 0x008fe4000f8e00ff */
[----:B------:R-:W-:Y:S01]  /*0520*/  IMAD.U32 R5, RZ, RZ, UR5 ;  /* 0x00000005ff057e24 */ /* 0x000fe2000f8e00ff */
[----:B0-----:R1:W-:Y:S06]  /*0530*/  STL [R1], R0 ;  /* 0x0000000001007387 */ /* 0x0013ec0000100800 */
[----:B------:R-:W-:-:S07]  /*0540*/  LEPC R20, `(.L_x_9) ;  /* 0x000000001014794e */ /* 0x000fce0000000000 */
[----:B-12---:R-:W-:Y:S05]  /*0550*/  CALL.ABS.NOINC R8 ;  /* 0x0000000008007343 */ /* 0x006fea0003c00000 */
.L_x_9:
        /* <DEDUP_REMOVED lines=10> */
.L_x_10:
[----:B------:R-:W0:Y:S01]  /*0600*/  LDS.S16 R0, [R17+0xa] ;  /* 0x00000a0011007984 */ /* 0x000e220000000600 */
[----:B------:R1:W2:Y:S01]  /*0610*/  LDC.64 R8, c[0x4][R16] ;  /* 0x0100000010087b82 */ /* 0x0002a20000000a00 */
[----:B------:R-:W3:Y:S01]  /*0620*/  LDCU.64 UR4, c[0x4][0x8] ;  /* 0x01000100ff0477ac */ /* 0x000ee20008000a00 */
[----:B------:R-:W-:Y:S02]  /*0630*/  IMAD.MOV.U32 R6, RZ, RZ, R22 ;  /* 0x000000ffff067224 */ /* 0x000fe400078e0016 */
[----:B------:R-:W-:Y:S02]  /*0640*/  IMAD.MOV.U32 R7, RZ, RZ, R2 ;  /* 0x000000ffff077224 */ /* 0x000fe400078e0002 */
[----:B---3--:R-:W-:Y:S01]  /*0650*/  IMAD.U32 R4, RZ, RZ, UR4 ;  /* 0x00000004ff047e24 */ /* 0x008fe2000f8e00ff */
[----:B------:R-:W-:Y:S01]  /*0660*/  MOV R5, UR5 ;  /* 0x0000000500057c02 */ /* 0x000fe20008000f00 */
[----:B0-----:R1:W-:Y:S06]  /*0670*/  STL [R1], R0 ;  /* 0x0000000001007387 */ /* 0x0013ec0000100800 */
[----:B------:R-:W-:-:S07]  /*0680*/  LEPC R20, `(.L_x_11) ;  /* 0x000000001014794e */ /* 0x000fce0000000000 */
[----:B-12---:R-:W-:Y:S05]  /*0690*/  CALL.ABS.NOINC R8 ;  /* 0x0000000008007343 */ /* 0x006fea0003c00000 */
.L_x_11:
        /* <DEDUP_REMOVED lines=10> */
.L_x_12:
[----:B------:R-:W0:Y:S01]  /*0740*/  LDS.S16 R0, [R17+0xe] ;  /* 0x00000e0011007984 */ /* 0x000e220000000600 */
[----:B------:R1:W2:Y:S01]  /*0750*/  LDC.64 R8, c[0x4][R16] ;  /* 0x0100000010087b82 */ /* 0x0002a20000000a00 */
[----:B------:R-:W3:Y:S01]  /*0760*/  LDCU.64 UR4, c[0x4][0x8] ;  /* 0x01000100ff0477ac */ /* 0x000ee20008000a00 */
[----:B------:R-:W-:Y:S02]  /*0770*/  IMAD.MOV.U32 R6, RZ, RZ, R22 ;  /* 0x000000ffff067224 */ /* 0x000fe400078e0016 */
[----:B------:R-:W-:Y:S01]  /*0780*/  IMAD.MOV.U32 R7, RZ, RZ, R2 ;  /* 0x000000ffff077224 */ /* 0x000fe200078e0002 */
[----:B---3--:R-:W-:Y:S01]  /*0790*/  MOV R4, UR4 ;  /* 0x0000000400047c02 */ /* 0x008fe20008000f00 */
[----:B------:R-:W-:Y:S01]  /*07a0*/  IMAD.U32 R5, RZ, RZ, UR5 ;  /* 0x00000005ff057e24 */ /* 0x000fe2000f8e00ff */
[----:B0-----:R1:W-:Y:S06]  /*07b0*/  STL [R1], R0 ;  /* 0x0000000001007387 */ /* 0x0013ec0000100800 */
[----:B------:R-:W-:-:S07]  /*07c0*/  LEPC R20, `(.L_x_13) ;  /* 0x000000001014794e */ /* 0x000fce0000000000 */
[----:B-12---:R-:W-:Y:S05]  /*07d0*/  CALL.ABS.NOINC R8 ;  /* 0x0000000008007343 */ /* 0x006fea0003c00000 */
.L_x_13:
[----:B------:R0:W1:Y:S01]  /*07e0*/  LDC.64 R8, c[0x4][R16] ;  /* 0x0100000010087b82 */ /* 0x0000620000000a00 */
[----:B------:R-:W2:Y:S01]  /*07f0*/  LDCU.64 UR4, c[0x4][0x10] ;  /* 0x01000200ff0477ac */ /* 0x000ea20008000a00 */
[----:B------:R-:W-:Y:S01]  /*0800*/  CS2R R6, SRZ ;  /* 0x0000000000067805 */ /* 0x000fe2000001ff00 */
[----:B--2---:R-:W-:Y:S02]  /*0810*/  IMAD.U32 R4, RZ, RZ, UR4 ;  /* 0x00000004ff047e24 */ /* 0x004fe4000f8e00ff */
[----:B0-----:R-:W-:-:S07]  /*0820*/  IMAD.U32 R5, RZ, RZ, UR5 ;  /* 0x00000005ff057e24 */ /* 0x001fce000f8e00ff */
[----:B------:R-:W-:-:S07]  /*0830*/  LEPC R20, `(.L_x_14) ;  /* 0x000000001014794e */ /* 0x000fce0000000000 */
[----:B-1----:R-:W-:Y:S05]  /*0840*/  CALL.ABS.NOINC R8 ;  /* 0x0000000008007343 */ /* 0x002fea0003c00000 */
.L_x_14:
        /* <DEDUP_REMOVED lines=10> */
.L_x_15:
        /* <DEDUP_REMOVED lines=10> */
.L_x_16:
        /* <DEDUP_REMOVED lines=10> */
.L_x_17:
        /* <DEDUP_REMOVED lines=10> */
.L_x_18:
        /* <DEDUP_REMOVED lines=10> */
.L_x_19:
        /* <DEDUP_REMOVED lines=10> */
.L_x_20:
        /* <DEDUP_REMOVED lines=10> */
.L_x_21:
        /* <DEDUP_REMOVED lines=10> */
.L_x_22:
[----:B------:R0:W1:Y:S01]  /*0d50*/  LDC.64 R8, c[0x4][R16] ;  /* 0x0100000010087b82 */ /* 0x0000620000000a00 */
[----:B------:R-:W2:Y:S01]  /*0d60*/  LDCU.64 UR4, c[0x4][0x18] ;  /* 0x01000300ff0477ac */ /* 0x000ea20008000a00 */
[----:B------:R-:W-:Y:S01]  /*0d70*/  CS2R R6, SRZ ;  /* 0x0000000000067805 */ /* 0x000fe2000001ff00 */
[----:B--2---:R-:W-:Y:S02]  /*0d80*/  IMAD.U32 R4, RZ, RZ, UR4 ;  /* 0x00000004ff047e24 */ /* 0x004fe4000f8e00ff */
[----:B0-----:R-:W-:-:S07]  /*0d90*/  IMAD.U32 R5, RZ, RZ, UR5 ;  /* 0x00000005ff057e24 */ /* 0x001fce000f8e00ff */
[----:B------:R-:W-:-:S07]  /*0da0*/  LEPC R20, `(.L_x_23) ;  /* 0x000000001014794e */ /* 0x000fce0000000000 */
[----:B-1----:R-:W-:Y:S05]  /*0db0*/  CALL.ABS.NOINC R8 ;  /* 0x0000000008007343 */ /* 0x002fea0003c00000 */
.L_x_23:
[----:B------:R-:W-:Y:S01]  /*0dc0*/  ISETP.NE.AND P0, PT, R19, 0x7, PT ;  /* 0x000000071300780c */ /* 0x000fe20003f05270 */
[----:B------:R-:W-:-:S12]  /*0dd0*/  BSSY.RECONVERGENT B6, `(.L_x_24) ;  /* 0x0000009000067945 */ /* 0x000fd80003800200 */
[----:B------:R-:W-:Y:S05]  /*0de0*/  @P0 BRA `(.L_x_25) ;  /* 0x00000000001c0947 */ /* 0x000fea0003800000 */
[----:B------:R-:W0:Y:S01]  /*0df0*/  LDC.64 R16, c[0x4][R16] ;  /* 0x0100000010107b82 */ /* 0x000e220000000a00 */
[----:B------:R-:W1:Y:S01]  /*0e00*/  LDCU.64 UR4, c[0x4][0x20] ;  /* 0x01000400ff0477ac */ /* 0x000e620008000a00 */
[----:B------:R-:W-:Y:S01]  /*0e10*/  CS2R R6, SRZ ;  /* 0x0000000000067805 */ /* 0x000fe2000001ff00 */
[----:B-1----:R-:W-:Y:S02]  /*0e20*/  IMAD.U32 R4, RZ, RZ, UR4 ;  /* 0x00000004ff047e24 */ /* 0x002fe4000f8e00ff */
[----:B------:R-:W-:-:S07]  /*0e30*/  IMAD.U32 R5, RZ, RZ, UR5 ;  /* 0x00000005ff057e24 */ /* 0x000fce000f8e00ff */
[----:B------:R-:W-:-:S07]  /*0e40*/  LEPC R20, `(.L_x_25) ;  /* 0x000000001014794e */ /* 0x000fce0000000000 */
[----:B0-----:R-:W-:Y:S05]  /*0e50*/  CALL.ABS.NOINC R16 ;  /* 0x0000000010007343 */ /* 0x001fea0003c00000 */
.L_x_25:
[----:B------:R-:W-:Y:S05]  /*0e60*/  BSYNC.RECONVERGENT B6 ;  /* 0x0000000000067941 */ /* 0x000fea0003800200 */
.L_x_24:
[----:B------:R-:W-:-:S04]  /*0e70*/  IADD3 R19, PT, PT, R19, 0x1, RZ ;  /* 0x0000000113137810 */ /* 0x000fc80007ffe0ff */
[----:B------:R-:W-:-:S13]  /*0e80*/  ISETP.NE.AND P0, PT, R19, 0x10, PT ;  /* 0x000000101300780c */ /* 0x000fda0003f05270 */
[----:B------:R-:W-:Y:S05]  /*0e90*/  @P0 BRA `(.L_x_26) ;  /* 0xfffffff400080947 */ /* 0x000fea000383ffff */
[----:B------:R-:W-:Y:S05]  /*0ea0*/  BSYNC.RECONVERGENT B7 ;  /* 0x0000000000077941 */ /* 0x000fea0003800200 */
.L_x_5:
        /* <DEDUP_REMOVED lines=8> */
.L_x_3:
[----:B------:R-:W0:Y:S01]  /*0f30*/  S2UR UR5, SR_CgaCtaId ;  /* 0x00000000000579c3 */ /* 0x000e220000008800 */
[----:B------:R-:W-:Y:S01]  /*0f40*/  UMOV UR4, 0x400 ;  /* 0x0000040000047882 */ /* 0x000fe20000000000 */
[C---:B------:R-:W-:Y:S02]  /*0f50*/  LOP3.LUT R5, R24.reuse, 0x3f0, RZ, 0xc0, !PT ;  /* 0x000003f018057812 */ /* 0x040fe400078ec0ff */
[----:B------:R-:W-:Y:S02]  /*0f60*/  ISETP.GT.AND P0, PT, R24, 0xf, PT ;  /* 0x0000000f1800780c */ /* 0x000fe40003f04270 */
[----:B------:R-:W-:-:S04]  /*0f70*/  SHF.R.U32.HI R25, RZ, 0x1, R24 ;  /* 0x00000001ff197819 */ /* 0x000fc80000011618 */
[----:B------:R-:W-:Y:S01]  /*0f80*/  LOP3.LUT R25, R25, 0x1f8, RZ, 0xc0, !PT ;  /* 0x000001f819197812 */ /* 0x000fe200078ec0ff */
[----:B0-----:R-:W-:-:S06]  /*0f90*/  ULEA UR4, UR5, UR4, 0x18 ;  /* 0x0000000405047291 */ /* 0x001fcc000f8ec0ff */
[C---:B------:R-:W-:Y:S01]  /*0fa0*/  LEA R0, R23.reuse, UR4, 0x1 ;  /* 0x0000000417007c11 */ /* 0x040fe2000f8e08ff */
[----:B------:R-:W-:Y:S05]  /*0fb0*/  WARPSYNC.ALL ;  /* 0x0000000000007948 */ /* 0x000fea0003800000 */
[----:B------:R-:W-:-:S04]  /*0fc0*/  IMAD R0, R23, 0x1e, R0 ;  /* 0x0000001e17007824 */ /* 0x000fc800078e0200 */
[----:B------:R-:W-:Y:S02]  /*0fd0*/  IMAD.IADD R4, R0, 0x1, R5 ;  /* 0x0000000100047824 */ /* 0x000fe400078e0205 */
[----:B------:R-:W-:-:S05]  /*0fe0*/  IMAD.MOV.U32 R5, RZ, RZ, RZ ;  /* 0x000000ffff057224 */ /* 0x000fca00078e00ff */
[----:B------:R-:W-:-:S06]  /*0ff0*/  MOV R16, R4 ;  /* 0x0000000400107202 */ /* 0x000fcc0000000f00 */
[----:B------:R-:W0:Y:S02]  /*1000*/  LDSM.16.M88.4 R16, [R16] ;  /* 0x000000001010783b */ /* 0x000e240000000200 */
[----:B0-----:R-:W-:Y:S02]  /*1010*/  PRMT R14, R16, 0x7732, RZ ;  /* 0x00007732100e7816 */ /* 0x001fe400000000ff */
[----:B------:R-:W-:Y:S02]  /*1020*/  PRMT R20, R17, 0x7732, RZ ;  /* 0x0000773211147816 */ /* 0x000fe400000000ff */
[----:B------:R-:W-:Y:S02]  /*1030*/  PRMT R10, R18, 0x7732, RZ ;  /* 0x00007732120a7816 */ /* 0x000fe400000000ff */
[----:B------:R-:W-:Y:S02]  /*1040*/  PRMT R0, R19, 0x7732, RZ ;  /* 0x0000773213007816 */ /* 0x000fe400000000ff */
[----:B------:R-:W-:-:S02]  /*1050*/  LOP3.LUT R13, R16, 0xffff, RZ, 0xc0, !PT ;  /* 0x0000ffff100d7812 */ /* 0x000fc400078ec0ff */
[----:B------:R-:W-:Y:S02]  /*1060*/  LOP3.LUT R15, R17, 0xffff, RZ, 0xc0, !PT ;  /* 0x0000ffff110f7812 */ /* 0x000fe400078ec0ff */
[----:B------:R-:W-:Y:S02]  /*1070*/  LOP3.LUT R21, R18, 0xffff, RZ, 0xc0, !PT ;  /* 0x0000ffff12157812 */ /* 0x000fe400078ec0ff */
[----:B------:R-:W-:Y:S01]  /*1080*/  LOP3.LUT R11, R19, 0xffff, RZ, 0xc0, !PT ;  /* 0x0000ffff130b7812 */ /* 0x000fe200078ec0ff */
[----:B------:R-:W-:Y:S06]  /*1090*/  @P0 BRA `(.L_x_27) ;  /* 0x0000001000f40947 */ /* 0x000fec0003800000 */
[----:B------:R-:W-:-:S13]  /*10a0*/  ISETP.GT.AND P0, PT, R24, 0x7, PT ;  /* 0x000000071800780c */ /* 0x000fda0003f04270 */
[----:B------:R-:W-:Y:S05]  /*10b0*/  @P0 BRA `(.L_x_28) ;  /* 0x0000000800740947 */ /* 0x000fea0003800000 */
[----:B------:R-:W-:-:S13]  /*10c0*/  ISETP.GT.AND P0, PT, R24, 0x3, PT ;  /* 0x000000031800780c */ /* 0x000fda0003f04270 */
[----:B------:R-:W-:Y:S05]  /*10d0*/  @P0 BRA `(.L_x_29) ;  /* 0x0000000400340947 */ /* 0x000fea0003800000 */
[----:B------:R-:W-:-:S13]  /*10e0*/  ISETP.GT.AND P0, PT, R24, 0x1, PT ;  /* 0x000000011800780c */ /* 0x000fda0003f04270 */
[----:B------:R-:W-:Y:S05]  /*10f0*/  @P0 BRA `(.L_x_30) ;  /* 0x0000000000940947 */ /* 0x000fea0003800000 */
[----:B------:R-:W-:-:S05]  /*1100*/  VIMNMX.U32 R3, PT, PT, R24, 0x2, PT ;  /* 0x0000000218037848 */ /* 0x000fca0003fe0000 */
[----:B------:R-:W-:-:S04]  /*1110*/  IMAD.SHL.U32 R3, R3, 0x4, RZ ;  /* 0x0000000403037824 */ /* 0x000fc800078e00ff */
[----:B------:R-:W0:Y:S02]  /*1120*/  LDC R4, c[0x2][R3] ;  /* 0x0080000003047b82 */ /* 0x000e240000000800 */
[----:B0-----:R-:W-:-:S04]  /*1130*/  SHF.R.S32.HI R5, RZ, 0x1f, R4 ;  /* 0x0000001fff057819 */ /* 0x001fc80000011404 */
.L_x_99:
[----:B------:R-:W-:Y:S05]  /*1140*/  BRX R4 -0x1150                                  (*"BRANCH_TARGETS .L_x_100,.L_x_101,.L_x_32"*) ;  /* 0xffffffec04ac7949 */ /* 0x000fea000383ffff */
.L_x_101:
[----:B------:R-:W-:Y:S01]  /*1150*/  MOV R8, 0x0 ;  /* 0x0000000000087802 */ /* 0x000fe20000000f00 */
[----:B------:R-:W-:Y:S01]  /*1160*/  IMAD.MOV.U32 R12, RZ, RZ, 0x1 ;  /* 0x00000001ff0c7424 */ /* 0x000fe200078e00ff */
[----:B------:R0:W-:Y:S01]  /*1170*/  STL.64 [R1+0x10], R14 ;  /* 0x0000100e01007387 */ /* 0x0001e20000100a00 */
[----:B------:R-:W1:Y:S01]  /*1180*/  LDCU.64 UR4, c[0x4][0x30] ;  /* 0x01000600ff0477ac */ /* 0x000e620008000a00 */
[----:B------:R-:W-:Y:S02]  /*1190*/  IADD3 R6, P0, PT, R22, 0x8, RZ ;  /* 0x0000000816067810 */ /* 0x000fe40007f1e0ff */
[----:B------:R0:W-:Y:S01]  /*11a0*/  STL.64 [R1+0x18], R20 ;  /* 0x0000181401007387 */ /* 0x0001e20000100a00 */
[----:B------:R-:W2:Y:S02]  /*11b0*/  LDC.64 R8, c[0x4][R8] ;  /* 0x0100000008087b82 */ /* 0x000ea40000000a00 */
[----:B------:R-:W-:Y:S01]  /*11c0*/  IMAD.X R7, RZ, RZ, R2, P0 ;  /* 0x000000ffff077224 */ /* 0x000fe200000e0602 */
[----:B------:R0:W-:Y:S04]  /*11d0*/  STL.64 [R1+0x20], R10 ;  /* 0x0000200a01007387 */ /* 0x0001e80000100a00 */
[----:B------:R0:W-:Y:S04]  /*11e0*/  STL [R1+0x28], R0 ;  /* 0x0000280001007387 */ /* 0x0001e80000100800 */
[----:B------:R0:W-:Y:S01]  /*11f0*/  STL.64 [R1+0x8], R12 ;  /* 0x0000080c01007387 */ /* 0x0001e20000100a00 */
[----:B-1----:R-:W-:Y:S01]  /*1200*/  MOV R4, UR4 ;  /* 0x0000000400047c02 */ /* 0x002fe20008000f00 */
[----:B------:R-:W-:-:S07]  /*1210*/  IMAD.U32 R5, RZ, RZ, UR5 ;  /* 0x00000005ff057e24 */ /* 0x000fce000f8e00ff */
[----:B0-----:R-:W-:-:S07]  /*1220*/  LEPC R20, `(.L_x_31) ;  /* 0x000000001014794e */ /* 0x001fce0000000000 */
[----:B--2---:R-:W-:Y:S05]  /*1230*/  CALL.ABS.NOINC R8 ;  /* 0x0000000008007343 */ /* 0x004fea0003c00000 */
.L_x_31:
[----:B------:R-:W-:Y:S05]  /*1240*/  BRA `(.L_x_32) ;  /* 0x00000024007c7947 */ /* 0x000fea0003800000 */
.L_x_100:
[----:B------:R-:W-:Y:S01]  /*1250*/  MOV R8, 0x0 ;  /* 0x0000000000087802 */ /* 0x000fe20000000f00 */
[----:B------:R-:W-:Y:S01]  /*1260*/  IMAD.MOV.U32 R12, RZ, RZ, RZ ;  /* 0x000000ffff0c7224 */ /* 0x000fe200078e00ff */
        /* <DEDUP_REMOVED lines=9> */
[----:B-1----:R-:W-:-:S02]  /*1300*/  IMAD.U32 R4, RZ, RZ, UR4 ;  /* 0x00000004ff047e24 */ /* 0x002fc4000f8e00ff */
[----:B------:R-:W-:-:S07]  /*1310*/  IMAD.U32 R5, RZ, RZ, UR5 ;  /* 0x00000005ff057e24 */ /* 0x000fce000f8e00ff */
[----:B0-----:R-:W-:-:S07]  /*1320*/  LEPC R20, `(.L_x_33) ;  /* 0x000000001014794e */ /* 0x001fce0000000000 */
[----:B--2---:R-:W-:Y:S05]  /*1330*/  CALL.ABS.NOINC R8 ;  /* 0x0000000008007343 */ /* 0x004fea0003c00000 */
.L_x_33:
[----:B------:R-:W-:Y:S05]  /*1340*/  BRA `(.L_x_32) ;  /* 0x00000024003c7947 */ /* 0x000fea0003800000 */
.L_x_30:
[----:B------:R-:W-:-:S04]  /*1350*/  MOV R3, 0xfffffffe ;  /* 0xfffffffe00037802 */ /* 0x000fc80000000f00 */
[----:B------:R-:W-:-:S05]  /*1360*/  VIADDMNMX.U32 R3, R24, R3, 0x2, PT ;  /* 0x0000000218037446 */ /* 0x000fca0003800003 */
[----:B------:R-:W-:-:S04]  /*1370*/  IMAD.SHL.U32 R3, R3, 0x4, RZ ;  /* 0x0000000403037824 */ /* 0x000fc800078e00ff */
[----:B------:R-:W0:Y:S02]  /*1380*/  LDC R4, c[0x2][R3+0xc] ;  /* 0x0080030003047b82 */ /* 0x000e240000000800 */
[----:B0-----:R-:W-:-:S04]  /*1390*/  SHF.R.S32.HI R5, RZ, 0x1f, R4 ;  /* 0x0000001fff057819 */ /* 0x001fc80000011404 */
.L_x_103:
[----:B------:R-:W-:Y:S05]  /*13a0*/  BRX R4 -0x13b0                                  (*"BRANCH_TARGETS .L_x_104,.L_x_105,.L_x_32"*) ;  /* 0xffffffec04147949 */ /* 0x000fea000383ffff */
.L_x_105:
        /* <DEDUP_REMOVED lines=15> */
.L_x_34:
[----:B------:R-:W-:Y:S05]  /*14a0*/  BRA `(.L_x_32) ;  /* 0x0000002000e47947 */ /* 0x000fea0003800000 */
.L_x_104:
        /* <DEDUP_REMOVED lines=15> */
.L_x_35:
[----:B------:R-:W-:Y:S05]  /*15a0*/  BRA `(.L_x_32) ;  /* 0x0000002000a47947 */ /* 0x000fea0003800000 */
.L_x_29:
[----:B------:R-:W-:-:S13]  /*15b0*/  ISETP.GT.AND P0, PT, R24, 0x5, PT ;  /* 0x000000051800780c */ /* 0x000fda0003f04270 */
[----:B------:R-:W-:Y:S05]  /*15c0*/  @P0 BRA `(.L_x_36) ;  /* 0x0000000000980947 */ /* 0x000fea0003800000 */
[----:B------:R-:W-:-:S05]  /*15d0*/  IMAD.MOV.U32 R3, RZ, RZ, 0x2 ;  /* 0x00000002ff037424 */ /* 0x000fca00078e00ff */
[----:B------:R-:W-:-:S05]  /*15e0*/  VIADDMNMX.U32 R3, R24, 0xfffffffc, R3, PT ;  /* 0xfffffffc18037846 */ /* 0x000fca0003800003 */
[----:B------:R-:W-:-:S04]  /*15f0*/  IMAD.SHL.U32 R3, R3, 0x4, RZ ;  /* 0x0000000403037824 */ /* 0x000fc800078e00ff */
[----:B------:R-:W0:Y:S02]  /*1600*/  LDC R4, c[0x2][R3+0x18] ;  /* 0x0080060003047b82 */ /* 0x000e240000000800 */
[----:B0-----:R-:W-:-:S04]  /*1610*/  SHF.R.S32.HI R5, RZ, 0x1f, R4 ;  /* 0x0000001fff057819 */ /* 0x001fc80000011404 */
.L_x_107:
[----:B------:R-:W-:Y:S05]  /*1620*/  BRX R4 -0x1630                                  (*"BRANCH_TARGETS .L_x_108,.L_x_109,.L_x_32"*) ;  /* 0xffffffe804747949 */ /* 0x000fea000383ffff */
.L_x_109:
        /* <DEDUP_REMOVED lines=11> */
[----:B-1----:R-:W-:Y:S01]  /*16e0*/  IMAD.U32 R4, RZ, RZ, UR4 ;  /* 0x00000004ff047e24 */ /* 0x002fe2000f8e00ff */
[----:B------:R-:W-:-:S07]  /*16f0*/  MOV R5, UR5 ;  /* 0x0000000500057c02 */ /* 0x000fce0008000f00 */
[----:B0-----:R-:W-:-:S07]  /*1700*/  LEPC R20, `(.L_x_37) ;  /* 0x000000001014794e */ /* 0x001fce0000000000 */
[----:B--2---:R-:W-:Y:S05]  /*1710*/  CALL.ABS.NOINC R8 ;  /* 0x0000000008007343 */ /* 0x004fea0003c00000 */
.L_x_37:
[----:B------:R-:W-:Y:S05]  /*1720*/  BRA `(.L_x_32) ;  /* 0x0000002000447947 */ /* 0x000fea0003800000 */
.L_x_108:
        /* <DEDUP_REMOVED lines=15> */
.L_x_38:
[----:B------:R-:W-:Y:S05]  /*1820*/  BRA `(.L_x_32) ;  /* 0x0000002000047947 */ /* 0x000fea0003800000 */
.L_x_36:
[----:B------:R-:W-:-:S05]  /*1830*/  IMAD.MOV.U32 R3, RZ, RZ, -0x6 ;  /* 0xfffffffaff037424 */ /* 0x000fca00078e00ff */
[----:B------:R-:W-:-:S04]  /*1840*/  VIADDMNMX.U32 R3, R24, R3, 0x2, PT ;  /* 0x0000000218037446 */ /* 0x000fc80003800003 */
[----:B------:R-:W-:-:S04]  /*1850*/  SHF.L.U32 R3, R3, 0x2, RZ ;  /* 0x0000000203037819 */ /* 0x000fc800000006ff */
[----:B------:R-:W0:Y:S02]  /*1860*/  LDC R4, c[0x2][R3+0x24] ;  /* 0x0080090003047b82 */ /* 0x000e240000000800 */
[----:B0-----:R-:W-:-:S04]  /*1870*/  SHF.R.S32.HI R5, RZ, 0x1f, R4 ;  /* 0x0000001fff057819 */ /* 0x001fc80000011404 */
.L_x_111:
[----:B------:R-:W-:Y:S05]  /*1880*/  BRX R4 -0x1890                                  (*"BRANCH_TARGETS .L_x_112,.L_x_113,.L_x_32"*) ;  /* 0xffffffe404dc7949 */ /* 0x000fea000383ffff */
.L_x_113:
        /* <DEDUP_REMOVED lines=15> */
.L_x_39:
[----:B------:R-:W-:Y:S05]  /*1980*/  BRA `(.L_x_32) ;  /* 0x0000001c00ac7947 */ /* 0x000fea0003800000 */
.L_x_112:
        /* <DEDUP_REMOVED lines=15> */
.L_x_40:
[----:B------:R-:W-:Y:S05]  /*1a80*/  BRA `(.L_x_32) ;  /* 0x0000001c006c7947 */ /* 0x000fea0003800000 */
.L_x_28:
[----:B------:R-:W-:-:S13]  /*1a90*/  ISETP.GT.AND P0, PT, R24, 0xb, PT ;  /* 0x0000000b1800780c */ /* 0x000fda0003f04270 */
[----:B------:R-:W-:Y:S05]  /*1aa0*/  @P0 BRA `(.L_x_41) ;  /* 0x0000000400380947 */ /* 0x000fea0003800000 */
[----:B------:R-:W-:-:S13]  /*1ab0*/  ISETP.GT.AND P0, PT, R24, 0x9, PT ;  /* 0x000000091800780c */ /* 0x000fda0003f04270 */
[----:B------:R-:W-:Y:S05]  /*1ac0*/  @P0 BRA `(.L_x_42) ;  /* 0x0000000000980947 */ /* 0x000fea0003800000 */
[----:B------:R-:W-:-:S05]  /*1ad0*/  IMAD.MOV.U32 R3, RZ, RZ, -0x8 ;  /* 0xfffffff8ff037424 */ /* 0x000fca00078e00ff */
[----:B------:R-:W-:-:S05]  /*1ae0*/  VIADDMNMX.U32 R3, R24, R3, 0x2, PT ;  /* 0x0000000218037446 */ /* 0x000fca0003800003 */
[----:B------:R-:W-:-:S04]  /*1af0*/  IMAD.SHL.U32 R3, R3, 0x4, RZ ;  /* 0x0000000403037824 */ /* 0x000fc800078e00ff */
[----:B------:R-:W0:Y:S02]  /*1b00*/  LDC R4, c[0x2][R3+0x30] ;  /* 0x00800c0003047b82 */ /* 0x000e240000000800 */
[----:B0-----:R-:W-:-:S04]  /*1b10*/  SHF.R.S32.HI R5, RZ, 0x1f, R4 ;  /* 0x0000001fff057819 */ /* 0x001fc80000011404 */
.L_x_115:
[----:B------:R-:W-:Y:S05]  /*1b20*/  BRX R4 -0x1b30                                  (*"BRANCH_TARGETS .L_x_116,.L_x_117,.L_x_32"*) ;  /* 0xffffffe404347949 */ /* 0x000fea000383ffff */
.L_x_117:
[----:B------:R-:W-:Y:S01]  /*1b30*/  MOV R8, 0x0 ;  /* 0x0000000000087802 */ /* 0x000fe20000000f00 */
[----:B------:R-:W-:Y:S01]  /*1b40*/  IMAD.MOV.U32 R12, RZ, RZ, 0x9 ;  /* 0x00000009ff0c7424 */ /* 0x000fe200078e00ff */
[----:B------:R0:W-:Y:S01]  /*1b50*/  STL.64 [R1+0x10], R14 ;  /* 0x0000100e01007387 */ /* 0x0001e20000100a00 */
[----:B------:R-:W1:Y:S01]  /*1b60*/  LDCU.64 UR4, c[0x4][0x30] ;  /* 0x01000600ff0477ac */ /* 0x000e620008000a00 */
[----:B------:R-:W-:Y:S02]  /*1b70*/  IADD3 R6, P0, PT, R22, 0x8, RZ ;  /* 0x0000000816067810 */ /* 0x000fe40007f1e0ff */
[----:B------:R0:W-:Y:S01]  /*1b80*/  STL.64 [R1+0x18], R20 ;  /* 0x0000181401007387 */ /* 0x0001e20000100a00 */
[----:B------:R-:W2:Y:S01]  /*1b90*/  LDC.64 R8, c[0x4][R8] ;  /* 0x0100000008087b82 */ /* 0x000ea20000000a00 */
[----:B------:R-:W-:Y:S02]  /*1ba0*/  IADD3.X R7, PT, PT, RZ, R2, RZ, P0, !PT ;  /* 0x00000002ff077210 */ /* 0x000fe400007fe4ff */
[----:B------:R0:W-:Y:S04]  /*1bb0*/  STL.64 [R1+0x20], R10 ;  /* 0x0000200a01007387 */ /* 0x0001e80000100a00 */
[----:B------:R0:W-:Y:S04]  /*1bc0*/  STL [R1+0x28], R0 ;  /* 0x0000280001007387 */ /* 0x0001e80000100800 */
[----:B------:R0:W-:Y:S01]  /*1bd0*/  STL.64 [R1+0x8], R12 ;  /* 0x0000080c01007387 */ /* 0x0001e20000100a00 */
[----:B-1----:R-:W-:-:S02]  /*1be0*/  IMAD.U32 R4, RZ, RZ, UR4 ;  /* 0x00000004ff047e24 */ /* 0x002fc4000f8e00ff */
[----:B------:R-:W-:-:S07]  /*1bf0*/  IMAD.U32 R5, RZ, RZ, UR5 ;  /* 0x00000005ff057e24 */ /* 0x000fce000f8e00ff */
[----:B0-----:R-:W-:-:S07]  /*1c00*/  LEPC R20, `(.L_x_43) ;  /* 0x000000001014794e */ /* 0x001fce0000000000 */
[----:B--2---:R-:W-:Y:S05]  /*1c10*/  CALL.ABS.NOINC R8 ;  /* 0x0000000008007343 */ /* 0x004fea0003c00000 */
.L_x_43:
[----:B------:R-:W-:Y:S05]  /*1c20*/  BRA `(.L_x_32) ;  /* 0x0000001c00047947 */ /* 0x000fea0003800000 */
.L_x_116:
        /* <DEDUP_REMOVED lines=15> */
.L_x_44:
[----:B------:R-:W-:Y:S05]  /*1d20*/  BRA `(.L_x_32) ;  /* 0x0000001800c47947 */ /* 0x000fea0003800000 */
.L_x_42:
[----:B------:R-:W-:-:S05]  /*1d30*/  IMAD.MOV.U32 R3, RZ, RZ, -0xa ;  /* 0xfffffff6ff037424 */ /* 0x000fca00078e00ff */
[----:B------:R-:W-:-:S05]  /*1d40*/  VIADDMNMX.U32 R3, R24, R3, 0x2, PT ;  /* 0x0000000218037446 */ /* 0x000fca0003800003 */
[----:B------:R-:W-:-:S04]  /*1d50*/  IMAD.SHL.U32 R3, R3, 0x4, RZ ;  /* 0x0000000403037824 */ /* 0x000fc800078e00ff */
[----:B------:R-:W0:Y:S02]  /*1d60*/  LDC R4, c[0x2][R3+0x3c] ;  /* 0x00800f0003047b82 */ /* 0x000e240000000800 */
[----:B0-----:R-:W-:-:S04]  /*1d70*/  SHF.R.S32.HI R5, RZ, 0x1f, R4 ;  /* 0x0000001fff057819 */ /* 0x001fc80000011404 */
.L_x_119:
[----:B------:R-:W-:Y:S05]  /*1d80*/  BRX R4 -0x1d90                                  (*"BRANCH_TARGETS .L_x_120,.L_x_121,.L_x_32"*) ;  /* 0xffffffe0049c7949 */ /* 0x000fea000383ffff */
.L_x_121:
[----:B------:R-:W-:Y:S01]  /*1d90*/  HFMA2 R12, -RZ, RZ, 0, 6.55651092529296875e-07 ;  /* 0x0000000bff0c7431 */ /* 0x000fe200000001ff */
[----:B------:R-:W-:Y:S01]  /*1da0*/  MOV R8, 0x0 ;  /* 0x0000000000087802 */ /* 0x000fe20000000f00 */
        /* <DEDUP_REMOVED lines=13> */
.L_x_45:
[----:B------:R-:W-:Y:S05]  /*1e80*/  BRA `(.L_x_32) ;  /* 0x00000018006c7947 */ /* 0x000fea0003800000 */
.L_x_120:
        /* <DEDUP_REMOVED lines=15> */
.L_x_46:
[----:B------:R-:W-:Y:S05]  /*1f80*/  BRA `(.L_x_32) ;  /* 0x00000018002c7947 */ /* 0x000fea0003800000 */
.L_x_41:
[----:B------:R-:W-:-:S13]  /*1f90*/  ISETP.GT.AND P0, PT, R24, 0xd, PT ;  /* 0x0000000d1800780c */ /* 0x000fda0003f04270 */
[----:B------:R-:W-:Y:S05]  /*1fa0*/  @P0 BRA `(.L_x_47) ;  /* 0x0000000000980947 */ /* 0x000fea0003800000 */
[----:B------:R-:W-:-:S05]  /*1fb0*/  IMAD.MOV.U32 R3, RZ, RZ, -0xc ;  /* 0xfffffff4ff037424 */ /* 0x000fca00078e00ff */
[----:B------:R-:W-:-:S05]  /*1fc0*/  VIADDMNMX.U32 R3, R24, R3, 0x2, PT ;  /* 0x0000000218037446 */ /* 0x000fca0003800003 */
[----:B------:R-:W-:-:S04]  /*1fd0*/  IMAD.SHL.U32 R3, R3, 0x4, RZ ;  /* 0x0000000403037824 */ /* 0x000fc800078e00ff */
[----:B------:R-:W0:Y:S02]  /*1fe0*/  LDC R4, c[0x2][R3+0x48] ;  /* 0x0080120003047b82 */ /* 0x000e240000000800 */
[----:B0-----:R-:W-:-:S04]  /*1ff0*/  SHF.R.S32.HI R5, RZ, 0x1f, R4 ;  /* 0x0000001fff057819 */ /* 0x001fc80000011404 */
.L_x_123:
[----:B------:R-:W-:Y:S05]  /*2000*/  BRX R4 -0x2010                                  (*"BRANCH_TARGETS .L_x_124,.L_x_125,.L_x_32"*) ;  /* 0xffffffdc04fc7949 */ /* 0x000fea000383ffff */
.L_x_125:
        /* <DEDUP_REMOVED lines=15> */
.L_x_48:
[----:B------:R-:W-:Y:S05]  /*2100*/  BRA `(.L_x_32) ;  /* 0x0000001400cc7947 */ /* 0x000fea0003800000 */
.L_x_124:
[----:B------:R-:W-:Y:S01]  /*2110*/  HFMA2 R12, -RZ, RZ, 0, 7.152557373046875e-07 ;  /* 0x0000000cff0c7431 */ /* 0x000fe200000001ff */
        /* <DEDUP_REMOVED lines=14> */
.L_x_49:
[----:B------:R-:W-:Y:S05]  /*2200*/  BRA `(.L_x_32) ;  /* 0x00000014008c7947 */ /* 0x000fea0003800000 */
.L_x_47:
[----:B------:R-:W-:-:S05]  /*2210*/  IMAD.MOV.U32 R3, RZ, RZ, -0xe ;  /* 0xfffffff2ff037424 */ /* 0x000fca00078e00ff */
[----:B------:R-:W-:-:S05]  /*2220*/  VIADDMNMX.U32 R3, R24, R3, 0x2, PT ;  /* 0x0000000218037446 */ /* 0x000fca0003800003 */
[----:B------:R-:W-:-:S04]  /*2230*/  IMAD.SHL.U32 R3, R3, 0x4, RZ ;  /* 0x0000000403037824 */ /* 0x000fc800078e00ff */
[----:B------:R-:W0:Y:S02]  /*2240*/  LDC R4, c[0x2][R3+0x54] ;  /* 0x0080150003047b82 */ /* 0x000e240000000800 */
[----:B0-----:R-:W-:-:S04]  /*2250*/  SHF.R.S32.HI R5, RZ, 0x1f, R4 ;  /* 0x0000001fff057819 */ /* 0x001fc80000011404 */
.L_x_127:
[----:B------:R-:W-:Y:S05]  /*2260*/  BRX R4 -0x2270                                  (*"BRANCH_TARGETS .L_x_128,.L_x_129,.L_x_32"*) ;  /* 0xffffffdc04647949 */ /* 0x000fea000383ffff */
.L_x_129:
        /* <DEDUP_REMOVED lines=15> */
.L_x_50:
[----:B------:R-:W-:Y:S05]  /*2360*/  BRA `(.L_x_32) ;  /* 0x0000001400347947 */ /* 0x000fea0003800000 */
.L_x_128:
        /* <DEDUP_REMOVED lines=15> */
.L_x_51:
[----:B------:R-:W-:Y:S05]  /*2460*/  BRA `(.L_x_32) ;  /* 0x0000001000f47947 */ /* 0x000fea0003800000 */
.L_x_27:
[----:B------:R-:W-:-:S13]  /*2470*/  ISETP.GT.AND P0, PT, R24, 0x17, PT ;  /* 0x000000171800780c */ /* 0x000fda0003f04270 */
[----:B------:R-:W-:Y:S05]  /*2480*/  @P0 BRA `(.L_x_52) ;  /* 0x0000000800780947 */ /* 0x000fea0003800000 */
        /* <DEDUP_REMOVED lines=9> */
.L_x_131:
[----:B------:R-:W-:Y:S05]  /*2520*/  BRX R4 -0x2530                                  (*"BRANCH_TARGETS .L_x_132,.L_x_133,.L_x_32"*) ;  /* 0xffffffd804b47949 */ /* 0x000fea000383ffff */
.L_x_133:
        /* <DEDUP_REMOVED lines=15> */
.L_x_55:
[----:B------:R-:W-:Y:S05]  /*2620*/  BRA `(.L_x_32) ;  /* 0x0000001000847947 */ /* 0x000fea0003800000 */
.L_x_132:
        /* <DEDUP_REMOVED lines=15> */
.L_x_56:
[----:B------:R-:W-:Y:S05]  /*2720*/  BRA `(.L_x_32) ;  /* 0x0000001000447947 */ /* 0x000fea0003800000 */
.L_x_54:
[----:B------:R-:W-:-:S05]  /*2730*/  IMAD.MOV.U32 R3, RZ, RZ, -0x12 ;  /* 0xffffffeeff037424 */ /* 0x000fca00078e00ff */
[----:B------:R-:W-:-:S04]  /*2740*/  VIADDMNMX.U32 R3, R24, R3, 0x2, PT ;  /* 0x0000000218037446 */ /* 0x000fc80003800003 */
[----:B------:R-:W-:-:S04]  /*2750*/  SHF.L.U32 R3, R3, 0x2, RZ ;  /* 0x0000000203037819 */ /* 0x000fc800000006ff */
[----:B------:R-:W0:Y:S02]  /*2760*/  LDC R4, c[0x2][R3+0x6c] ;  /* 0x00801b0003047b82 */ /* 0x000e240000000800 */
[----:B0-----:R-:W-:-:S04]  /*2770*/  SHF.R.S32.HI R5, RZ, 0x1f, R4 ;  /* 0x0000001fff057819 */ /* 0x001fc80000011404 */
.L_x_135:
[----:B------:R-:W-:Y:S05]  /*2780*/  BRX R4 -0x2790                                  (*"BRANCH_TARGETS .L_x_136,.L_x_137,.L_x_32"*) ;  /* 0xffffffd8041c7949 */ /* 0x000fea000383ffff */
.L_x_137:
        /* <DEDUP_REMOVED lines=15> */
.L_x_57:
[----:B------:R-:W-:Y:S05]  /*2880*/  BRA `(.L_x_32) ;  /* 0x0000000c00ec7947 */ /* 0x000fea0003800000 */
.L_x_136:
        /* <DEDUP_REMOVED lines=15> */
.L_x_58:
[----:B------:R-:W-:Y:S05]  /*2980*/  BRA `(.L_x_32) ;  /* 0x0000000c00ac7947 */ /* 0x000fea0003800000 */
.L_x_53:
[----:B------:R-:W-:-:S13]  /*2990*/  ISETP.GT.AND P0, PT, R24, 0x15, PT ;  /* 0x000000151800780c */ /* 0x000fda0003f04270 */
[----:B------:R-:W-:Y:S05]  /*29a0*/  @P0 BRA `(.L_x_59) ;  /* 0x0000000000980947 */ /* 0x000fea0003800000 */
[----:B------:R-:W-:-:S05]  /*29b0*/  IMAD.MOV.U32 R3, RZ, RZ, -0x14 ;  /* 0xffffffecff037424 */ /* 0x000fca00078e00ff */
[----:B------:R-:W-:-:S05]  /*29c0*/  VIADDMNMX.U32 R3, R24, R3, 0x2, PT ;  /* 0x0000000218037446 */ /* 0x000fca0003800003 */
[----:B------:R-:W-:-:S04]  /*29d0*/  IMAD.SHL.U32 R3, R3, 0x4, RZ ;  /* 0x0000000403037824 */ /* 0x000fc800078e00ff */
[----:B------:R-:W0:Y:S02]  /*29e0*/  LDC R4, c[0x2][R3+0x78] ;  /* 0x00801e0003047b82 */ /* 0x000e240000000800 */
[----:B0-----:R-:W-:-:S04]  /*29f0*/  SHF.R.S32.HI R5, RZ, 0x1f, R4 ;  /* 0x0000001fff057819 */ /* 0x001fc80000011404 */
.L_x_139:
[----:B------:R-:W-:Y:S05]  /*2a00*/  BRX R4 -0x2a10                                  (*"BRANCH_TARGETS .L_x_140,.L_x_141,.L_x_32"*) ;  /* 0xffffffd4047c7949 */ /* 0x000fea000383ffff */
.L_x_141:
        /* <DEDUP_REMOVED lines=15> */
.L_x_60:
[----:B------:R-:W-:Y:S05]  /*2b00*/  BRA `(.L_x_32) ;  /* 0x0000000c004c7947 */ /* 0x000fea0003800000 */
.L_x_140:
        /* <DEDUP_REMOVED lines=15> */
.L_x_61:
[----:B------:R-:W-:Y:S05]  /*2c00*/  BRA `(.L_x_32) ;  /* 0x0000000c000c7947 */ /* 0x000fea0003800000 */
.L_x_59:
[----:B------:R-:W-:-:S05]  /*2c10*/  IMAD.MOV.U32 R3, RZ, RZ, -0x16 ;  /* 0xffffffeaff037424 */ /* 0x000fca00078e00ff */
[----:B------:R-:W-:-:S05]  /*2c20*/  VIADDMNMX.U32 R3, R24, R3, 0x2, PT ;  /* 0x0000000218037446 */ /* 0x000fca0003800003 */
[----:B------:R-:W-:-:S04]  /*2c30*/  IMAD.SHL.U32 R3, R3, 0x4, RZ ;  /* 0x0000000403037824 */ /* 0x000fc800078e00ff */
[----:B------:R-:W0:Y:S02]  /*2c40*/  LDC R4, c[0x2][R3+0x84] ;  /* 0x0080210003047b82 */ /* 0x000e240000000800 */
[----:B0-----:R-:W-:-:S04]  /*2c50*/  SHF.R.S32.HI R5, RZ, 0x1f, R4 ;  /* 0x0000001fff057819 */ /* 0x001fc80000011404 */
.L_x_143:
[----:B------:R-:W-:Y:S05]  /*2c60*/  BRX R4 -0x2c70                                  (*"BRANCH_TARGETS .L_x_144,.L_x_145,.L_x_32"*) ;  /* 0xffffffd004e47949 */ /* 0x000fea000383ffff */
.L_x_145:
        /* <DEDUP_REMOVED lines=15> */
.L_x_62:
[----:B------:R-:W-:Y:S05]  /*2d60*/  BRA `(.L_x_32) ;  /* 0x0000000800b47947 */ /* 0x000fea0003800000 */
.L_x_144:
        /* <DEDUP_REMOVED lines=15> */
.L_x_63:
[----:B------:R-:W-:Y:S05]  /*2e60*/  BRA `(.L_x_32) ;  /* 0x0000000800747947 */ /* 0x000fea0003800000 */
.L_x_52:
[----:B------:R-:W-:-:S13]  /*2e70*/  ISETP.GT.AND P0, PT, R24, 0x1b, PT ;  /* 0x0000001b1800780c */ /* 0x000fda0003f04270 */
[----:B------:R-:W-:Y:S05]  /*2e80*/  @P0 BRA `(.L_x_64) ;  /* 0x0000000400380947 */ /* 0x000fea0003800000 */
[----:B------:R-:W-:-:S13]  /*2e90*/  ISETP.GT.AND P0, PT, R24, 0x19, PT ;  /* 0x000000191800780c */ /* 0x000fda0003f04270 */
[----:B------:R-:W-:Y:S05]  /*2ea0*/  @P0 BRA `(.L_x_65) ;  /* 0x0000000000980947 */ /* 0x000fea0003800000 */
[----:B------:R-:W-:-:S05]  /*2eb0*/  IMAD.MOV.U32 R3, RZ, RZ, -0x18 ;  /* 0xffffffe8ff037424 */ /* 0x000fca00078e00ff */
[----:B------:R-:W-:-:S04]  /*2ec0*/  VIADDMNMX.U32 R3, R24, R3, 0x2, PT ;  /* 0x0000000218037446 */ /* 0x000fc80003800003 */
[----:B------:R-:W-:-:S04]  /*2ed0*/  SHF.L.U32 R3, R3, 0x2, RZ ;  /* 0x0000000203037819 */ /* 0x000fc800000006ff */
[----:B------:R-:W0:Y:S02]  /*2ee0*/  LDC R4, c[0x2][R3+0x90] ;  /* 0x0080240003047b82 */ /* 0x000e240000000800 */
[----:B0-----:R-:W-:-:S04]  /*2ef0*/  SHF.R.S32.HI R5, RZ, 0x1f, R4 ;  /* 0x0000001fff057819 */ /* 0x001fc80000011404 */
.L_x_147:
[----:B------:R-:W-:Y:S05]  /*2f00*/  BRX R4 -0x2f10                                  (*"BRANCH_TARGETS .L_x_148,.L_x_149,.L_x_32"*) ;  /* 0xffffffd0043c7949 */ /* 0x000fea000383ffff */
.L_x_149:
        /* <DEDUP_REMOVED lines=15> */
.L_x_66:
[----:B------:R-:W-:Y:S05]  /*3000*/  BRA `(.L_x_32) ;  /* 0x00000008000c7947 */ /* 0x000fea0003800000 */
.L_x_148:
        /* <DEDUP_REMOVED lines=15> */
.L_x_67:
[----:B------:R-:W-:Y:S05]  /*3100*/  BRA `(.L_x_32) ;  /* 0x0000000400cc7947 */ /* 0x000fea0003800000 */
.L_x_65:
[----:B------:R-:W-:-:S05]  /*3110*/  IMAD.MOV.U32 R3, RZ, RZ, -0x1a ;  /* 0xffffffe6ff037424 */ /* 0x000fca00078e00ff */
[----:B------:R-:W-:-:S05]  /*3120*/  VIADDMNMX.U32 R3, R24, R3, 0x2, PT ;  /* 0x0000000218037446 */ /* 0x000fca0003800003 */
[----:B------:R-:W-:-:S04]  /*3130*/  IMAD.SHL.U32 R3, R3, 0x4, RZ ;  /* 0x0000000403037824 */ /* 0x000fc800078e00ff */
[----:B------:R-:W0:Y:S02]  /*3140*/  LDC R4, c[0x2][R3+0x9c] ;  /* 0x0080270003047b82 */ /* 0x000e240000000800 */
[----:B0-----:R-:W-:-:S04]  /*3150*/  SHF.R.S32.HI R5, RZ, 0x1f, R4 ;  /* 0x0000001fff057819 */ /* 0x001fc80000011404 */
.L_x_151:
[----:B------:R-:W-:Y:S05]  /*3160*/  BRX R4 -0x3170                                  (*"BRANCH_TARGETS .L_x_152,.L_x_153,.L_x_32"*) ;  /* 0xffffffcc04a47949 */ /* 0x000fea000383ffff */
.L_x_153:
        /* <DEDUP_REMOVED lines=15> */
.L_x_68:
[----:B------:R-:W-:Y:S05]  /*3260*/  BRA `(.L_x_32) ;  /* 0x0000000400747947 */ /* 0x000fea0003800000 */
.L_x_152:
        /* <DEDUP_REMOVED lines=15> */
.L_x_69:
[----:B------:R-:W-:Y:S05]  /*3360*/  BRA `(.L_x_32) ;  /* 0x0000000400347947 */ /* 0x000fea0003800000 */
.L_x_64:
[----:B------:R-:W-:-:S13]  /*3370*/  ISETP.GT.AND P0, PT, R24, 0x1d, PT ;  /* 0x0000001d1800780c */ /* 0x000fda0003f04270 */
[----:B------:R-:W-:Y:S05]  /*3380*/  @P0 BRA `(.L_x_70) ;  /* 0x0000000000980947 */ /* 0x000fea0003800000 */
[----:B------:R-:W-:-:S05]  /*3390*/  IMAD.MOV.U32 R3, RZ, RZ, -0x1c ;  /* 0xffffffe4ff037424 */ /* 0x000fca00078e00ff */
[----:B------:R-:W-:-:S05]  /*33a0*/  VIADDMNMX.U32 R3, R24, R3, 0x2, PT ;  /* 0x0000000218037446 */ /* 0x000fca0003800003 */
[----:B------:R-:W-:-:S04]  /*33b0*/  IMAD.SHL.U32 R3, R3, 0x4, RZ ;  /* 0x0000000403037824 */ /* 0x000fc800078e00ff */
[----:B------:R-:W0:Y:S02]  /*33c0*/  LDC R4, c[0x2][R3+0xa8] ;  /* 0x00802a0003047b82 */ /* 0x000e240000000800 */
[----:B0-----:R-:W-:-:S04]  /*33d0*/  SHF.R.S32.HI R5, RZ, 0x1f, R4 ;  /* 0x0000001fff057819 */ /* 0x001fc80000011404 */
.L_x_155:
[----:B------:R-:W-:Y:S05]  /*33e0*/  BRX R4 -0x33f0                                  (*"BRANCH_TARGETS .L_x_156,.L_x_157,.L_x_32"*) ;  /* 0xffffffcc04047949 */ /* 0x000fea000383ffff */
.L_x_157:
        /* <DEDUP_REMOVED lines=15> */
.L_x_71:
[----:B------:R-:W-:Y:S05]  /*34e0*/  BRA `(.L_x_32) ;  /* 0x0000000000d47947 */ /* 0x000fea0003800000 */
.L_x_156:
        /* <DEDUP_REMOVED lines=15> */
.L_x_72:
[----:B------:R-:W-:Y:S05]  /*35e0*/  BRA `(.L_x_32) ;  /* 0x0000000000947947 */ /* 0x000fea0003800000 */
.L_x_70:
[----:B------:R-:W-:-:S05]  /*35f0*/  IMAD.MOV.U32 R3, RZ, RZ, -0x1e ;  /* 0xffffffe2ff037424 */ /* 0x000fca00078e00ff */
[----:B------:R-:W-:-:S04]  /*3600*/  VIADDMNMX.U32 R3, R24, R3, 0x2, PT ;  /* 0x0000000218037446 */ /* 0x000fc80003800003 */
[----:B------:R-:W-:-:S04]  /*3610*/  SHF.L.U32 R3, R3, 0x2, RZ ;  /* 0x0000000203037819 */ /* 0x000fc800000006ff */
[----:B------:R-:W0:Y:S02]  /*3620*/  LDC R4, c[0x2][R3+0xb4] ;  /* 0x00802d0003047b82 */ /* 0x000e240000000800 */
[----:B0-----:R-:W-:-:S04]  /*3630*/  SHF.R.S32.HI R5, RZ, 0x1f, R4 ;  /* 0x0000001fff057819 */ /* 0x001fc80000011404 */
.L_x_159:
[----:B------:R-:W-:Y:S05]  /*3640*/  BRX R4 -0x3650                                  (*"BRANCH_TARGETS .L_x_160,.L_x_161,.L_x_32"*) ;  /* 0xffffffc8046c7949 */ /* 0x000fea000383ffff */
.L_x_161:
        /* <DEDUP_REMOVED lines=15> */
.L_x_73:
[----:B------:R-:W-:Y:S05]  /*3740*/  BRA `(.L_x_32) ;  /* 0x00000000003c7947 */ /* 0x000fea0003800000 */
.L_x_160:
        /* <DEDUP_REMOVED lines=15> */
.L_x_32:
[----:B------:R-:W0:Y:S01]  /*3840*/  S2R R3, SR_CgaCtaId ;  /* 0x0000000000037919 */ /* 0x000e220000008800 */
[----:B------:R-:W-:Y:S01]  /*3850*/  MOV R26, 0x400 ;  /* 0x00000400001a7802 */ /* 0x000fe20000000f00 */
[----:B------:R-:W-:Y:S05]  /*3860*/  WARPSYNC.ALL ;  /* 0x0000000000007948 */ /* 0x000fea0003800000 */
[----:B------:R-:W-:Y:S01]  /*3870*/  VIADD R26, R26, 0x200 ;  /* 0x000002001a1a7836 */ /* 0x000fe20000000000 */
[----:B------:R-:W-:-:S04]  /*3880*/  ISETP.NE.AND P0, PT, R24, RZ, PT ;  /* 0x000000ff1800720c */ /* 0x000fc80003f05270 */
[----:B0-----:R-:W-:-:S05]  /*3890*/  LEA R26, R3, R26, 0x18 ;  /* 0x0000001a031a7211 */ /* 0x001fca00078ec0ff */
[----:B------:R-:W-:-:S04]  /*38a0*/  IMAD R0, R23, 0x20, R26 ;  /* 0x0000002017007824 */ /* 0x000fc800078e021a */
[----:B------:R-:W-:-:S05]  /*38b0*/  IMAD R0, R25, 0x2, R0 ;  /* 0x0000000219007824 */ /* 0x000fca00078e0200 */
[----:B------:R0:W-:Y:S01]  /*38c0*/  STSM.16.M88.4 [R0], R16 ;  /* 0x0000001000007844 */ /* 0x0001e20000000200 */
[----:B------:R-:W-:Y:S06]  /*38d0*/  BAR.SYNC.DEFER_BLOCKING 0x0 ;  /* 0x0000000000007b1d */ /* 0x000fec0000010000 */
[----:B------:R-:W-:Y:S05]  /*38e0*/  @P0 EXIT ;  /* 0x000000000000094d */ /* 0x000fea0003800000 */
[----:B0-----:R-:W-:Y:S01]  /*38f0*/  MOV R0, 0x0 ;  /* 0x0000000000007802 */ /* 0x001fe20000000f00 */
[----:B------:R-:W0:Y:S01]  /*3900*/  LDCU.64 UR4, c[0x4][0x38] ;  /* 0x01000700ff0477ac */ /* 0x000e220008000a00 */
[----:B------:R-:W-:Y:S02]  /*3910*/  CS2R R6, SRZ ;  /* 0x0000000000067805 */ /* 0x000fe4000001ff00 */
[----:B------:R1:W2:Y:S01]  /*3920*/  LDC.64 R8, c[0x4][R0] ;  /* 0x0100000000087b82 */ /* 0x0002a20000000a00 */
[----:B0-----:R-:W-:Y:S01]  /*3930*/  MOV R4, UR4 ;  /* 0x0000000400047c02 */ /* 0x001fe20008000f00 */
[----:B-1----:R-:W-:-:S07]  /*3940*/  IMAD.U32 R5, RZ, RZ, UR5 ;  /* 0x00000005ff057e24 */ /* 0x002fce000f8e00ff */
[----:B------:R-:W-:-:S07]  /*3950*/  LEPC R20, `(.L_x_74) ;  /* 0x000000001014794e */ /* 0x000fce0000000000 */
[----:B--2---:R-:W-:Y:S05]  /*3960*/  CALL.ABS.NOINC R8 ;  /* 0x0000000008007343 */ /* 0x004fea0003c00000 */
.L_x_74:
[----:B------:R-:W-:Y:S01]  /*3970*/  BSSY.RECONVERGENT B7, `(.L_x_75) ;  /* 0x00000c0000077945 */ /* 0x000fe20003800200 */
[----:B------:R-:W-:-:S07]  /*3980*/  IMAD.MOV.U32 R19, RZ, RZ, RZ ;  /* 0x000000ffff137224 */ /* 0x000fce00078e00ff */
.L_x_96:
[----:B------:R-:W-:Y:S01]  /*3990*/  IMAD R17, R19, 0x20, R26 ;  /* 0x0000002013117824 */ /* 0x000fe200078e021a */
[----:B------:R-:W-:Y:S01]  /*39a0*/  MOV R16, 0x0 ;  /* 0x0000000000107802 */ /* 0x000fe20000000f00 */
[----:B------:R-:W0:Y:S01]  /*39b0*/  LDCU.64 UR4, c[0x4][0x8] ;  /* 0x01000100ff0477ac */ /* 0x000e220008000a00 */
[----:B------:R-:W-:Y:S01]  /*39c0*/  MOV R6, R22 ;  /* 0x0000001600067202 */ /* 0x000fe20000000f00 */
[----:B------:R-:W-:Y:S01]  /*39d0*/  IMAD.MOV.U32 R7, RZ, RZ, R2 ;  /* 0x000000ffff077224 */ /* 0x000fe200078e0002 */
[----:B------:R-:W1:Y:S01]  /*39e0*/  LDS.S16 R0, [R17] ;  /* 0x0000000011007984 */ /* 0x000e620000000600 */
[----:B------:R2:W3:Y:S01]  /*39f0*/  LDC.64 R8, c[0x4][R16] ;  /* 0x0100000010087b82 */ /* 0x0004e20000000a00 */
[----:B0-----:R-:W-:Y:S02]  /*3a00*/  IMAD.U32 R4, RZ, RZ, UR4 ;  /* 0x00000004ff047e24 */ /* 0x001fe4000f8e00ff */
[----:B------:R-:W-:Y:S01]  /*3a10*/  IMAD.U32 R5, RZ, RZ, UR5 ;  /* 0x00000005ff057e24 */ /* 0x000fe2000f8e00ff */
[----:B-1----:R2:W-:Y:S06]  /*3a20*/  STL [R1], R0 ;  /* 0x0000000001007387 */ /* 0x0025ec0000100800 */
[----:B------:R-:W-:-:S07]  /*3a30*/  LEPC R20, `(.L_x_76) ;  /* 0x000000001014794e */ /* 0x000fce0000000000 */
[----:B--23--:R-:W-:Y:S05]  /*3a40*/  CALL.ABS.NOINC R8 ;  /* 0x0000000008007343 */ /* 0x00cfea0003c00000 */
.L_x_76:
        /* <DEDUP_REMOVED lines=10> */
.L_x_77:
        /* <DEDUP_REMOVED lines=10> */
.L_x_78:
        /* <DEDUP_REMOVED lines=10> */
.L_x_79:
        /* <DEDUP_REMOVED lines=10> */
.L_x_80:
        /* <DEDUP_REMOVED lines=10> */
.L_x_81:
        /* <DEDUP_REMOVED lines=10> */
.L_x_82:
        /* <DEDUP_REMOVED lines=10> */
.L_x_83:
[----:B------:R0:W1:Y:S01]  /*3eb0*/  LDC.64 R8, c[0x4][R16] ;  /* 0x0100000010087b82 */ /* 0x0000620000000a00 */
[----:B------:R-:W2:Y:S01]  /*3ec0*/  LDCU.64 UR4, c[0x4][0x10] ;  /* 0x01000200ff0477ac */ /* 0x000ea20008000a00 */
[----:B------:R-:W-:Y:S02]  /*3ed0*/  CS2R R6, SRZ ;  /* 0x0000000000067805 */ /* 0x000fe4000001ff00 */
[----:B--2---:R-:W-:Y:S01]  /*3ee0*/  MOV R4, UR4 ;  /* 0x0000000400047c02 */ /* 0x004fe20008000f00 */
[----:B0-----:R-:W-:-:S07]  /*3ef0*/  IMAD.U32 R5, RZ, RZ, UR5 ;  /* 0x00000005ff057e24 */ /* 0x001fce000f8e00ff */
[----:B------:R-:W-:-:S07]  /*3f00*/  LEPC R20, `(.L_x_84) ;  /* 0x000000001014794e */ /* 0x000fce0000000000 */
[----:B-1----:R-:W-:Y:S05]  /*3f10*/  CALL.ABS.NOINC R8 ;  /* 0x0000000008007343 */ /* 0x002fea0003c00000 */
.L_x_84:
        /* <DEDUP_REMOVED lines=10> */
.L_x_85:
        /* <DEDUP_REMOVED lines=10> */
.L_x_86:
        /* <DEDUP_REMOVED lines=10> */
.L_x_87:
        /* <DEDUP_REMOVED lines=10> */
.L_x_88:
        /* <DEDUP_REMOVED lines=10> */
.L_x_89:
        /* <DEDUP_REMOVED lines=10> */
.L_x_90:
        /* <DEDUP_REMOVED lines=10> */
.L_x_91:
        /* <DEDUP_REMOVED lines=10> */
.L_x_92:
[----:B------:R0:W1:Y:S01]  /*4420*/  LDC.64 R8, c[0x4][R16] ;  /* 0x0100000010087b82 */ /* 0x0000620000000a00 */
[----:B------:R-:W2:Y:S01]  /*4430*/  LDCU.64 UR4, c[0x4][0x18] ;  /* 0x01000300ff0477ac */ /* 0x000ea20008000a00 */
[----:B------:R-:W-:Y:S01]  /*4440*/  CS2R R6, SRZ ;  /* 0x0000000000067805 */ /* 0x000fe2000001ff00 */
[----:B--2---:R-:W-:Y:S02]  /*4450*/  IMAD.U32 R4, RZ, RZ, UR4 ;  /* 0x00000004ff047e24 */ /* 0x004fe4000f8e00ff */
[----:B0-----:R-:W-:-:S07]  /*4460*/  IMAD.U32 R5, RZ, RZ, UR5 ;  /* 0x00000005ff057e24 */ /* 0x001fce000f8e00ff */
[----:B------:R-:W-:-:S07]  /*4470*/  LEPC R20, `(.L_x_93) ;  /* 0x000000001014794e */ /* 0x000fce0000000000 */
[----:B-1----:R-:W-:Y:S05]  /*4480*/  CALL.ABS.NOINC R8 ;  /* 0x0000000008007343 */ /* 0x002fea0003c00000 */
.L_x_93:
[----:B------:R-:W-:Y:S01]  /*4490*/  ISETP.NE.AND P0, PT, R19, 0x7, PT ;  /* 0x000000071300780c */ /* 0x000fe20003f05270 */
[----:B------:R-:W-:-:S12]  /*44a0*/  BSSY.RECONVERGENT B6, `(.L_x_94) ;  /* 0x0000009000067945 */ /* 0x000fd80003800200 */
[----:B------:R-:W-:Y:S05]  /*44b0*/  @P0 BRA `(.L_x_95) ;  /* 0x00000000001c0947 */ /* 0x000fea0003800000 */
[----:B------:R-:W0:Y:S01]  /*44c0*/  LDC.64 R16, c[0x4][R16] ;  /* 0x0100000010107b82 */ /* 0x000e220000000a00 */
[----:B------:R-:W1:Y:S01]  /*44d0*/  LDCU.64 UR4, c[0x4][0x20] ;  /* 0x01000400ff0477ac */ /* 0x000e620008000a00 */
[----:B------:R-:W-:Y:S02]  /*44e0*/  CS2R R6, SRZ ;  /* 0x0000000000067805 */ /* 0x000fe4000001ff00 */
[----:B-1----:R-:W-:Y:S01]  /*44f0*/  MOV R4, UR4 ;  /* 0x0000000400047c02 */ /* 0x002fe20008000f00 */
[----:B------:R-:W-:-:S07]  /*4500*/  IMAD.U32 R5, RZ, RZ, UR5 ;  /* 0x00000005ff057e24 */ /* 0x000fce000f8e00ff */
[----:B------:R-:W-:-:S07]  /*4510*/  LEPC R20, `(.L_x_95) ;  /* 0x000000001014794e */ /* 0x000fce0000000000 */
[----:B0-----:R-:W-:Y:S05]  /*4520*/  CALL.ABS.NOINC R16 ;  /* 0x0000000010007343 */ /* 0x001fea0003c00000 */
.L_x_95:
[----:B------:R-:W-:Y:S05]  /*4530*/  BSYNC.RECONVERGENT B6 ;  /* 0x0000000000067941 */ /* 0x000fea0003800200 */
.L_x_94:
[----:B------:R-:W-:-:S05]  /*4540*/  VIADD R19, R19, 0x1 ;  /* 0x0000000113137836 */ /* 0x000fca0000000000 */
[----:B------:R-:W-:-:S13]  /*4550*/  ISETP.NE.AND P0, PT, R19, 0x10, PT ;  /* 0x000000101300780c */ /* 0x000fda0003f05270 */
[----:B------:R-:W-:Y:S05]  /*4560*/  @P0 BRA `(.L_x_96) ;  /* 0xfffffff400080947 */ /* 0x000fea000383ffff */
[----:B------:R-:W-:Y:S05]  /*4570*/  BSYNC.RECONVERGENT B7 ;  /* 0x0000000000077941 */ /* 0x000fea0003800200 */
.L_x_75:
        /* <DEDUP_REMOVED lines=8> */
.L_x_97:
[----:B------:R-:W-:Y:S05]  /*4600*/  EXIT ;  /* 0x000000000000794d */ /* 0x000fea0003800000 */
.L_x_98:
[----:B------:R-:W-:-:S00]  /*4610*/  BRA `(.L_x_98) ;  /* 0xfffffffc00fc7947 */ /* 0x000fc0000383ffff */
[----:B------:R-:W-:-:S00]  /*4620*/  NOP ;  /* 0x0000000000007918 */ /* 0x000fc00000000000 */
        /* <DEDUP_REMOVED lines=13> */
.L_x_163:


//--------------------- .nv.global.init           --------------------------
	.section	.nv.global.init,"aw",@progbits
.nv.global.init:
	.type		$str$2,@object
	.size		$str$2,($str$1 - $str$2)
$str$2:
        /*0000*/ 	.byte	0x0a, 0x00
	.type		$str$1,@object
	.size		$str$1,($str - $str$1)
$str$1:
        /*0002*/ 	.byte	0x7c, 0x20, 0x00
	.type		$str,@object
	.size		$str,($str$6 - $str)
$str:
        /*0005*/ 	.byte	0x25, 0x30, 0x33, 0x64, 0x20, 0x00
	.type		$str$6,@object
	.size		$str$6,($str$4 - $str$6)
$str$6:
        /*000b*/ 	.byte	0x53, 0x68, 0x61, 0x72, 0x65, 0x64, 0x20, 0x6d, 0x65, 0x6d, 0x6f, 0x72, 0x79, 0x20, 0x6d, 0x61
        /*001b*/ 	.byte	0x74, 0x72, 0x69, 0x78, 0x20, 0x42, 0x3a, 0x0a, 0x00
	.type		$str$4,@object
	.size		$str$4,($str$5 - $str$4)
$str$4:
        /*0024*/ 	.byte	0x53, 0x68, 0x61, 0x72, 0x65, 0x64, 0x20, 0x6d, 0x65, 0x6d, 0x6f, 0x72, 0x79, 0x20, 0x6d, 0x61
        /*0034*/ 	.byte	0x74, 0x72, 0x69, 0x78, 0x20, 0x41, 0x3a, 0x0a, 0x00
	.type		$str$5,@object
	.size		$str$5,($str$3 - $str$5)
$str$5:
        /*003d*/ 	.byte	0x54, 0x68, 0x72, 0x65, 0x61, 0x64, 0x20, 0x25, 0x32, 0x64, 0x20, 0x6c, 0x6f, 0x61, 0x64, 0x65
        /*004d*/ 	.byte	0x64, 0x3a, 0x20, 0x25, 0x30, 0x33, 0x64, 0x20, 0x25, 0x30, 0x33, 0x64, 0x20, 0x25, 0x30, 0x33
        /*005d*/ 	.byte	0x64, 0x20, 0x25, 0x30, 0x33, 0x64, 0x20, 0x25, 0x30, 0x33, 0x64, 0x20, 0x25, 0x30, 0x33, 0x64
        /*006d*/ 	.byte	0x20, 0x25, 0x30, 0x33, 0x64, 0x20, 0x25, 0x30, 0x33, 0x64, 0x0a, 0x00
	.type		$str$3,@object
	.size		$str$3,(.L_3 - $str$3)
$str$3:
        /*0079*/ 	.byte	0x2d, 0x2d, 0x2d, 0x2d, 0x2d, 0x2d, 0x2d, 0x2d, 0x2d, 0x2d, 0x2d, 0x2d, 0x2d, 0x2d, 0x2d, 0x2d
        /*0089*/ 	.byte	0x2d, 0x2d, 0x2d, 0x2d, 0x2d, 0x2d, 0x2d, 0x2d, 0x2d, 0x2d, 0x2d, 0x2d, 0x2d, 0x2d, 0x2d, 0x2d
        /*0099*/ 	.byte	0x2d, 0x2d, 0x2d, 0x2d, 0x2d, 0x2d, 0x2d, 0x2d, 0x2d, 0x2d, 0x2d, 0x2d, 0x2d, 0x2d, 0x2d, 0x2d
        /*00a9*/ 	.byte	0x2d, 0x2d, 0x2d, 0x2d, 0x2d, 0x2d, 0x2d, 0x2d, 0x2d, 0x2d, 0x2d, 0x2d, 0x2d, 0x2d, 0x2d, 0x2d
        /*00b9*/ 	.byte	0x2d, 0x0a, 0x00
.L_3:


//--------------------- .nv.shared._Z15ldmatrix_kernelv --------------------------
	.section	.nv.shared._Z15ldmatrix_kernelv,"aw",@nobits
	.sectionflags	@""
	.align	2
.nv.shared._Z15ldmatrix_kernelv:
	.zero		2048


//--------------------- .nv.shared.reserved.0     --------------------------
	.section	.nv.shared.reserved.0,"aw",@nobits
	.weak		__nv_reservedSMEM_offset_0_alias
	.size		__nv_reservedSMEM_offset_0_alias, 0, 64
	.other		__nv_reservedSMEM_offset_0_alias,@"STO_CUDA_RESERVED_SHARED STV_DEFAULT"
__nv_reservedSMEM_offset_0_alias:
	.zero		0
	.zero		64


//--------------------- .nv.constant0._Z15ldmatrix_kernelv --------------------------
	.section	.nv.constant0._Z15ldmatrix_kernelv,"a",@progbits
	.sectionflags	@""
	.align	4
.nv.constant0._Z15ldmatrix_kernelv:
	.zero		896


//--------------------- SYMBOLS --------------------------

	.type		.nv.reservedSmem.offset0,@object
	.size		.nv.reservedSmem.offset0,0x4
	.type		.nv.reservedSmem.cap,@object
	.size		.nv.reservedSmem.cap,0x4
	.type		vprintf,@function
